	.target	sm_90a

	.elftype	@"ET_EXEC"


//--------------------- .note.nv.tkinfo           --------------------------
	.section	.note.nv.tkinfo,"",@"SHT_NOTE"
	.sectionflags	@"SHF_NOTE_NV_TKINFO"
	.tkinfo
        /*0018*/ 	.word	0x00000002
        /*0030*/ 	.string	""
        /*0030*/ 	.string	"ptxas"
        /*0030*/ 	.string	"Cuda compilation tools, release 13.0, V13.0.88"
        /*0030*/ 	.string	"Build cuda_13.0.r13.0/compiler.36424714_0"
        /*0030*/ 	.string	"-arch sm_90a -m 64 "



//--------------------- .note.nv.cuinfo           --------------------------
	.section	.note.nv.cuinfo,"",@"SHT_NOTE"
	.sectionflags	@"SHF_NOTE_NV_CUINFO"
        /*0018*/ 	.short	0x0002
        /*001a*/ 	.short	0x005a
        /*001c*/ 	.short	0x0082
	.zero		2


//--------------------- .nv.info                  --------------------------
	.section	.nv.info,"",@"SHT_CUDA_INFO"
	.align	4


	//----- nvinfo : EIATTR_REGCOUNT
	.align		4
        /*0000*/ 	.byte	0x04, 0x2f
        /*0002*/ 	.short	(.L_15 - .L_14)
	.align		4
.L_14:
        /*0004*/ 	.word	index@(_ZN7cutlass13device_kernelINS_4gemm6kernel13GemmUniversalIN4cute5tupleIJiiiiEEENS1_10collective13CollectiveMmaINS1_34MainloopSm90TmaGmmaWarpSpecializedILi2ENS5_IJNS4_1CILi1EEESB_SB_EEENS1_35KernelTmaWarpSpecializedCooperativeEEENS5_IJNSA_ILi256EEENSA_ILi160EEENSA_ILi128EEEEEENS_6half_tENS5_IJlSB_lEEESJ_SK_NS4_8TiledMMAINS4_8MMA_AtomIJNS4_4SM904GMMA25MMA_64x32x16_F32F16F16_SSILNSO_5MajorE0ELSQ_0ELNSO_7ScaleInE1ELSR_1EEEEEENS4_6LayoutINS5_IJNSA_ILi2EEESB_SB_EEENS5_IJSB_NSA_ILi0EEESX_EEEEENS5_IJNS4_10UnderscoreES10_S10_EEEEENS4_13SM90_TMA_LOADENS4_14ComposedLayoutINS4_7SwizzleILi3ELi4ELi3EEENS4_18smem_ptr_flag_bitsILi16EEENSU_INS5_IJNSA_ILi8EEENSA_ILi64EEEEEENS5_IJS1A_SB_EEEEEEEvNS4_8identityES13_S1E_vS1F_EENS_8epilogue10collective6detail29Sm90TmaWarpSpecializedAdapterINS1I_15DefaultEpilogueISJ_SK_SK_NS1H_6thread17LinearCombinationISJ_Li1EffLNS1M_9ScaleType4KindE0ELNS_15FloatRoundStyleE2ESJ_EENS1_15EpilogueDefaultEEEEEvvEEEEvNT_6ParamsE)
        /*0008*/ 	.word	0x000000a8


	//----- nvinfo : EIATTR_FRAME_SIZE
	.align		4
.L_15:
        /*000c*/ 	.byte	0x04, 0x11
        /*000e*/ 	.short	(.L_17 - .L_16)
	.align		4
.L_16:
        /*0010*/ 	.word	index@(_ZN7cutlass13device_kernelINS_4gemm6kernel13GemmUniversalIN4cute5tupleIJiiiiEEENS1_10collective13CollectiveMmaINS1_34MainloopSm90TmaGmmaWarpSpecializedILi2ENS5_IJNS4_1CILi1EEESB_SB_EEENS1_35KernelTmaWarpSpecializedCooperativeEEENS5_IJNSA_ILi256EEENSA_ILi160EEENSA_ILi128EEEEEENS_6half_tENS5_IJlSB_lEEESJ_SK_NS4_8TiledMMAINS4_8MMA_AtomIJNS4_4SM904GMMA25MMA_64x32x16_F32F16F16_SSILNSO_5MajorE0ELSQ_0ELNSO_7ScaleInE1ELSR_1EEEEEENS4_6LayoutINS5_IJNSA_ILi2EEESB_SB_EEENS5_IJSB_NSA_ILi0EEESX_EEEEENS5_IJNS4_10UnderscoreES10_S10_EEEEENS4_13SM90_TMA_LOADENS4_14ComposedLayoutINS4_7SwizzleILi3ELi4ELi3EEENS4_18smem_ptr_flag_bitsILi16EEENSU_INS5_IJNSA_ILi8EEENSA_ILi64EEEEEENS5_IJS1A_SB_EEEEEEEvNS4_8identityES13_S1E_vS1F_EENS_8epilogue10collective6detail29Sm90TmaWarpSpecializedAdapterINS1I_15DefaultEpilogueISJ_SK_SK_NS1H_6thread17LinearCombinationISJ_Li1EffLNS1M_9ScaleType4KindE0ELNS_15FloatRoundStyleE2ESJ_EENS1_15EpilogueDefaultEEEEEvvEEEEvNT_6ParamsE)
        /*0014*/ 	.word	0x00000000


	//----- nvinfo : EIATTR_MIN_STACK_SIZE
	.align		4
.L_17:
        /*0018*/ 	.byte	0x04, 0x12
        /*001a*/ 	.short	(.L_19 - .L_18)
	.align		4
.L_18:
        /*001c*/ 	.word	index@(_ZN7cutlass13device_kernelINS_4gemm6kernel13GemmUniversalIN4cute5tupleIJiiiiEEENS1_10collective13CollectiveMmaINS1_34MainloopSm90TmaGmmaWarpSpecializedILi2ENS5_IJNS4_1CILi1EEESB_SB_EEENS1_35KernelTmaWarpSpecializedCooperativeEEENS5_IJNSA_ILi256EEENSA_ILi160EEENSA_ILi128EEEEEENS_6half_tENS5_IJlSB_lEEESJ_SK_NS4_8TiledMMAINS4_8MMA_AtomIJNS4_4SM904GMMA25MMA_64x32x16_F32F16F16_SSILNSO_5MajorE0ELSQ_0ELNSO_7ScaleInE1ELSR_1EEEEEENS4_6LayoutINS5_IJNSA_ILi2EEESB_SB_EEENS5_IJSB_NSA_ILi0EEESX_EEEEENS5_IJNS4_10UnderscoreES10_S10_EEEEENS4_13SM90_TMA_LOADENS4_14ComposedLayoutINS4_7SwizzleILi3ELi4ELi3EEENS4_18smem_ptr_flag_bitsILi16EEENSU_INS5_IJNSA_ILi8EEENSA_ILi64EEEEEENS5_IJS1A_SB_EEEEEEEvNS4_8identityES13_S1E_vS1F_EENS_8epilogue10collective6detail29Sm90TmaWarpSpecializedAdapterINS1I_15DefaultEpilogueISJ_SK_SK_NS1H_6thread17LinearCombinationISJ_Li1EffLNS1M_9ScaleType4KindE0ELNS_15FloatRoundStyleE2ESJ_EENS1_15EpilogueDefaultEEEEEvvEEEEvNT_6ParamsE)
        /*0020*/ 	.word	0x00000000
.L_19:


//--------------------- .nv.compat                --------------------------
	.section	.nv.compat,"",@"SHT_CUDA_COMPAT_INFO"
	.align	4
        /*0000*/ 	.byte	0x02, 0x09, 0x01, 0x00, 0x02, 0x02, 0x04, 0x00, 0x02, 0x05, 0x05, 0x00, 0x03, 0x07, 0x01, 0x01
        /*0010*/ 	.byte	0x02, 0x03, 0x01, 0x00, 0x02, 0x06, 0x01, 0x00, 0x04, 0x0b, 0x08, 0x00, 0x00, 0x00, 0x00, 0x00
        /*0020*/ 	.byte	0x00, 0x00, 0x00, 0x00


//--------------------- .nv.info._ZN7cutlass13device_kernelINS_4gemm6kernel13GemmUniversalIN4cute5tupleIJiiiiEEENS1_10collective13CollectiveMmaINS1_34MainloopSm90TmaGmmaWarpSpecializedILi2ENS5_IJNS4_1CILi1EEESB_SB_EEENS1_35KernelTmaWarpSpecializedCooperativeEEENS5_IJNSA_ILi256EEENSA_ILi160EEENSA_ILi128EEEEEENS_6half_tENS5_IJlSB_lEEESJ_SK_NS4_8TiledMMAINS4_8MMA_AtomIJNS4_4SM904GMMA25MMA_64x32x16_F32F16F16_SSILNSO_5MajorE0ELSQ_0ELNSO_7ScaleInE1ELSR_1EEEEEENS4_6LayoutINS5_IJNSA_ILi2EEESB_SB_EEENS5_IJSB_NSA_ILi0EEESX_EEEEENS5_IJNS4_10UnderscoreES10_S10_EEEEENS4_13SM90_TMA_LOADENS4_14ComposedLayoutINS4_7SwizzleILi3ELi4ELi3EEENS4_18smem_ptr_flag_bitsILi16EEENSU_INS5_IJNSA_ILi8EEENSA_ILi64EEEEEENS5_IJS1A_SB_EEEEEEEvNS4_8identityES13_S1E_vS1F_EENS_8epilogue10collective6detail29Sm90TmaWarpSpecializedAdapterINS1I_15DefaultEpilogueISJ_SK_SK_NS1H_6thread17LinearCombinationISJ_Li1EffLNS1M_9ScaleType4KindE0ELNS_15FloatRoundStyleE2ESJ_EENS1_15EpilogueDefaultEEEEEvvEEEEvNT_6ParamsE --------------------------
	.section	.nv.info._ZN7cutlass13device_kernelINS_4gemm6kernel13GemmUniversalIN4cute5tupleIJiiiiEEENS1_10collective13CollectiveMmaINS1_34MainloopSm90TmaGmmaWarpSpecializedILi2ENS5_IJNS4_1CILi1EEESB_SB_EEENS1_35KernelTmaWarpSpecializedCooperativeEEENS5_IJNSA_ILi256EEENSA_ILi160EEENSA_ILi128EEEEEENS_6half_tENS5_IJlSB_lEEESJ_SK_NS4_8TiledMMAINS4_8MMA_AtomIJNS4_4SM904GMMA25MMA_64x32x16_F32F16F16_SSILNSO_5MajorE0ELSQ_0ELNSO_7ScaleInE1ELSR_1EEEEEENS4_6LayoutINS5_IJNSA_ILi2EEESB_SB_EEENS5_IJSB_NSA_ILi0EEESX_EEEEENS5_IJNS4_10UnderscoreES10_S10_EEEEENS4_13SM90_TMA_LOADENS4_14ComposedLayoutINS4_7SwizzleILi3ELi4ELi3EEENS4_18smem_ptr_flag_bitsILi16EEENSU_INS5_IJNSA_ILi8EEENSA_ILi64EEEEEENS5_IJS1A_SB_EEEEEEEvNS4_8identityES13_S1E_vS1F_EENS_8epilogue10collective6detail29Sm90TmaWarpSpecializedAdapterINS1I_15DefaultEpilogueISJ_SK_SK_NS1H_6thread17LinearCombinationISJ_Li1EffLNS1M_9ScaleType4KindE0ELNS_15FloatRoundStyleE2ESJ_EENS1_15EpilogueDefaultEEEEEvvEEEEvNT_6ParamsE,"",@"SHT_CUDA_INFO"
	.sectionflags	@""
	.align	4


	//----- nvinfo : EIATTR_CUDA_API_VERSION
	.align		4
        /*0000*/ 	.byte	0x04, 0x37
        /*0002*/ 	.short	(.L_21 - .L_20)
.L_20:
        /*0004*/ 	.word	0x00000082


	//----- nvinfo : EIATTR_KPARAM_INFO
	.align		4
.L_21:
        /*0008*/ 	.byte	0x04, 0x17
        /*000a*/ 	.short	(.L_23 - .L_22)
.L_22:
        /*000c*/ 	.word	0x00000000
        /*0010*/ 	.short	0x0000
        /*0012*/ 	.short	0x0070
        /*0014*/ 	.byte	0x00, 0xf0, 0x01, 0x10


	//----- nvinfo : EIATTR_SPARSE_MMA_MASK
	.align		4
.L_23:
        /*0018*/ 	.byte	0x03, 0x50
        /*001a*/ 	.short	0x0000


	//----- nvinfo : EIATTR_MAXREG_COUNT
	.align		4
        /*001c*/ 	.byte	0x03, 0x1b
        /*001e*/ 	.short	0x00a8


	//----- nvinfo : EIATTR_NUM_BARRIERS
	.align		4
        /*0020*/ 	.byte	0x02, 0x4c
        /*0022*/ 	.byte	0x01
	.zero		1


	//----- nvinfo : EIATTR_EXTERNS
	.align		4
        /*0024*/ 	.byte	0x04, 0x0f
        /*0026*/ 	.short	(.L_25 - .L_24)


	//   ....[0]....
	.align		4
.L_24:
        /*0028*/ 	.word	index@(__assertfail)


	//----- nvinfo : EIATTR_MERCURY_ISA_VERSION
	.align		4
.L_25:
        /*002c*/ 	.byte	0x03, 0x5f
        /*002e*/ 	.short	0x0101


	//----- nvinfo : EIATTR_INT_WARP_WIDE_INSTR_OFFSETS
	.align		4
        /*0030*/ 	.byte	0x04, 0x31
        /*0032*/ 	.short	(.L_27 - .L_26)


	//   ....[0]....
.L_26:
        /*0034*/ 	.word	0x000004b0


	//   ....[1]....
        /*0038*/ 	.word	0x000004c0


	//   ....[2]....
        /*003c*/ 	.word	0x00000550


	//----- nvinfo : EIATTR_COOP_GROUP_MASK_REGIDS
	.align		4
.L_27:
        /*0040*/ 	.byte	0x04, 0x29
        /*0042*/ 	.short	(.L_29 - .L_28)


	//   ....[0]....
.L_28:
        /*0044*/ 	.word	0xffffffff


	//   ....[1]....
        /*0048*/ 	.word	0xffffffff


	//   ....[2]....
        /*004c*/ 	.word	0xffffffff


	//   ....[3]....
        /*0050*/ 	.word	0xffffffff


	//   ....[4]....
        /*0054*/ 	.word	0xffffffff


	//----- nvinfo : EIATTR_COOP_GROUP_INSTR_OFFSETS
	.align		4
.L_29:
        /*0058*/ 	.byte	0x04, 0x28
        /*005a*/ 	.short	(.L_31 - .L_30)


	//   ....[0]....
.L_30:
        /*005c*/ 	.word	0x00000060


	//   ....[1]....
        /*0060*/ 	.word	0x00000070


	//   ....[2]....
        /*0064*/ 	.word	0x00000190


	//   ....[3]....
        /*0068*/ 	.word	0x00000360


	//   ....[4]....
        /*006c*/ 	.word	0x000010e0


	//----- nvinfo : EIATTR_REG_RECONFIG
	.align		4
.L_31:
        /*0070*/ 	.byte	0x01, 0x54
	.zero		2


	//----- nvinfo : EIATTR_SYSCALL_OFFSETS
	.align		4
        /*0074*/ 	.byte	0x04, 0x46
        /*0076*/ 	.short	(.L_33 - .L_32)


	//   ....[0]....
.L_32:
        /*0078*/ 	.word	0x000012a0


	//----- nvinfo : EIATTR_MBARRIER_INSTR_OFFSETS
	.align		4
.L_33:
        /*007c*/ 	.byte	0x04, 0x39
        /*007e*/ 	.short	(.L_35 - .L_34)


	//   ....[0]....
.L_34:
        /*0080*/ 	.word	0x00000310
        /*0084*/ 	.word	0x000000ff
        /*0088*/ 	.word	0x00000000
        /*008c*/ 	.short	0x0100
        /*008e*/ 	.byte	0x08
	.zero		1


	//   ....[1]....
        /*0090*/ 	.word	0x00000320
        /*0094*/ 	.word	0x000000ff
        /*0098*/ 	.word	0x00000010
        /*009c*/ 	.short	0x0100
        /*009e*/ 	.byte	0x08
	.zero		1


	//   ....[2]....
        /*00a0*/ 	.word	0x00000330
        /*00a4*/ 	.word	0x000000ff
        /*00a8*/ 	.word	0x00000008
        /*00ac*/ 	.short	0x0100
        /*00ae*/ 	.byte	0x08
	.zero		1


	//   ....[3]....
        /*00b0*/ 	.word	0x00000340
        /*00b4*/ 	.word	0x000000ff
        /*00b8*/ 	.word	0x00000018
        /*00bc*/ 	.short	0x0100
        /*00be*/ 	.byte	0x08
	.zero		1


	//   ....[4]....
        /*00c0*/ 	.word	0x000005d0
        /*00c4*/ 	.word	0x000000ff
        /*00c8*/ 	.word	0x00000030
        /*00cc*/ 	.short	0x0100
        /*00ce*/ 	.byte	0x10
	.zero		1


	//   ....[5]....
        /*00d0*/ 	.word	0x00000640
        /*00d4*/ 	.word	0x000000ff
        /*00d8*/ 	.word	0x00000038
        /*00dc*/ 	.short	0x0100
        /*00de*/ 	.byte	0x10
	.zero		1


	//   ....[6]....
        /*00e0*/ 	.word	0x00001330
        /*00e4*/ 	.word	0x00000003
        /*00e8*/ 	.word	0x00000000
        /*00ec*/ 	.short	0x010a
        /*00ee*/ 	.byte	0x3f
	.zero		1


	//   ....[7]....
        /*00f0*/ 	.word	0x00001370
        /*00f4*/ 	.word	0x00000003
        /*00f8*/ 	.word	0x00000000
        /*00fc*/ 	.short	0x010a
        /*00fe*/ 	.byte	0x3f
	.zero		1


	//   ....[8]....
        /*0100*/ 	.word	0x000033d0
        /*0104*/ 	.word	0x000000ff
        /*0108*/ 	.word	0x00000000
        /*010c*/ 	.short	0x010a
        /*010e*/ 	.byte	0x04
	.zero		1


	//   ....[9]....
        /*0110*/ 	.word	0x00003410
        /*0114*/ 	.word	0x000000ff
        /*0118*/ 	.word	0x00000000
        /*011c*/ 	.short	0x010a
        /*011e*/ 	.byte	0x04
	.zero		1


	//   ....[10]....
        /*0120*/ 	.word	0x00005340
        /*0124*/ 	.word	0x000000ff
        /*0128*/ 	.word	0x00000000
        /*012c*/ 	.short	0x0101
        /*012e*/ 	.byte	0x1a
	.zero		1


	//   ....[11]....
        /*0130*/ 	.word	0x00005530
        /*0134*/ 	.word	0x000000ff
        /*0138*/ 	.word	0x00000000
        /*013c*/ 	.short	0x0101
        /*013e*/ 	.byte	0x04
	.zero		1


	//   ....[12]....
        /*0140*/ 	.word	0x00010650
        /*0144*/ 	.word	0x0000000d
        /*0148*/ 	.word	0x00000010
        /*014c*/ 	.short	0x010a
        /*014e*/ 	.byte	0x3f
	.zero		1


	//   ....[13]....
        /*0150*/ 	.word	0x00010af0
        /*0154*/ 	.word	0x00000003
        /*0158*/ 	.word	0x00000038
        /*015c*/ 	.short	0x0101
        /*015e*/ 	.byte	0x3f
	.zero		1


	//   ....[14]....
        /*0160*/ 	.word	0x00011240
        /*0164*/ 	.word	0x00000007
        /*0168*/ 	.word	0x00000000
        /*016c*/ 	.short	0x010a
        /*016e*/ 	.byte	0x3f
	.zero		1


	//   ....[15]....
        /*0170*/ 	.word	0x000112c0
        /*0174*/ 	.word	0x00000003
        /*0178*/ 	.word	0x00000000
        /*017c*/ 	.short	0x010a
        /*017e*/ 	.byte	0x3f
	.zero		1


	//   ....[16]....
        /*0180*/ 	.word	0x00011320
        /*0184*/ 	.word	0x00000003
        /*0188*/ 	.word	0x00000000
        /*018c*/ 	.short	0x010a
        /*018e*/ 	.byte	0x3f
	.zero		1


	//   ....[17]....
        /*0190*/ 	.word	0x00011380
        /*0194*/ 	.word	0x00000004
        /*0198*/ 	.word	0x00000000
        /*019c*/ 	.short	0x010a
        /*019e*/ 	.byte	0x3f
	.zero		1


	//   ....[18]....
        /*01a0*/ 	.word	0x00011450
        /*01a4*/ 	.word	0x0000000d
        /*01a8*/ 	.word	0x00000010
        /*01ac*/ 	.short	0x010a
        /*01ae*/ 	.byte	0x3f
	.zero		1


	//   ....[19]....
        /*01b0*/ 	.word	0x00011520
        /*01b4*/ 	.word	0x00000007
        /*01b8*/ 	.word	0x00000000
        /*01bc*/ 	.short	0x010a
        /*01be*/ 	.byte	0x3f
	.zero		1


	//----- nvinfo : EIATTR_NUM_MBARRIERS
	.align		4
.L_35:
        /*01c0*/ 	.byte	0x03, 0x38
        /*01c2*/ 	.short	0x0006


	//----- nvinfo : EIATTR_EXIT_INSTR_OFFSETS
	.align		4
        /*01c4*/ 	.byte	0x04, 0x1c
        /*01c6*/ 	.short	(.L_37 - .L_36)


	//   ....[0]....
.L_36:
        /*01c8*/ 	.word	0x000006a0


	//   ....[1]....
        /*01cc*/ 	.word	0x00001010


	//   ....[2]....
        /*01d0*/ 	.word	0x0000fc00


	//   ....[3]....
        /*01d4*/ 	.word	0x000102f0


	//   ....[4]....
        /*01d8*/ 	.word	0x00011310


	//----- nvinfo : EIATTR_MAX_THREADS
	.align		4
.L_37:
        /*01dc*/ 	.byte	0x04, 0x05
        /*01de*/ 	.short	(.L_39 - .L_38)
.L_38:
        /*01e0*/ 	.word	0x00000180
        /*01e4*/ 	.word	0x00000001
        /*01e8*/ 	.word	0x00000001


	//----- nvinfo : EIATTR_CRS_STACK_SIZE
	.align		4
.L_39:
        /*01ec*/ 	.byte	0x04, 0x1e
        /*01ee*/ 	.short	(.L_41 - .L_40)
.L_40:
        /*01f0*/ 	.word	0x00000000


	//----- nvinfo : EIATTR_CBANK_PARAM_SIZE
	.align		4
.L_41:
        /*01f4*/ 	.byte	0x03, 0x19
        /*01f6*/ 	.short	0x0470


	//----- nvinfo : EIATTR_PARAM_CBANK
	.align		4
        /*01f8*/ 	.byte	0x04, 0x0a
        /*01fa*/ 	.short	(.L_43 - .L_42)
	.align		4
.L_42:
        /*01fc*/ 	.word	index@(.nv.constant0._ZN7cutlass13device_kernelINS_4gemm6kernel13GemmUniversalIN4cute5tupleIJiiiiEEENS1_10collective13CollectiveMmaINS1_34MainloopSm90TmaGmmaWarpSpecializedILi2ENS5_IJNS4_1CILi1EEESB_SB_EEENS1_35KernelTmaWarpSpecializedCooperativeEEENS5_IJNSA_ILi256EEENSA_ILi160EEENSA_ILi128EEEEEENS_6half_tENS5_IJlSB_lEEESJ_SK_NS4_8TiledMMAINS4_8MMA_AtomIJNS4_4SM904GMMA25MMA_64x32x16_F32F16F16_SSILNSO_5MajorE0ELSQ_0ELNSO_7ScaleInE1ELSR_1EEEEEENS4_6LayoutINS5_IJNSA_ILi2EEESB_SB_EEENS5_IJSB_NSA_ILi0EEESX_EEEEENS5_IJNS4_10UnderscoreES10_S10_EEEEENS4_13SM90_TMA_LOADENS4_14ComposedLayoutINS4_7SwizzleILi3ELi4ELi3EEENS4_18smem_ptr_flag_bitsILi16EEENSU_INS5_IJNSA_ILi8EEENSA_ILi64EEEEEENS5_IJS1A_SB_EEEEEEEvNS4_8identityES13_S1E_vS1F_EENS_8epilogue10collective6detail29Sm90TmaWarpSpecializedAdapterINS1I_15DefaultEpilogueISJ_SK_SK_NS1H_6thread17LinearCombinationISJ_Li1EffLNS1M_9ScaleType4KindE0ELNS_15FloatRoundStyleE2ESJ_EENS1_15EpilogueDefaultEEEEEvvEEEEvNT_6ParamsE)
        /*0200*/ 	.short	0x0210
        /*0202*/ 	.short	0x0470


	//----- nvinfo : EIATTR_SW_WAR
	.align		4
.L_43:
        /*0204*/ 	.byte	0x04, 0x36
        /*0206*/ 	.short	(.L_45 - .L_44)
.L_44:
        /*0208*/ 	.word	0x00000008
.L_45:


//--------------------- .nv.callgraph             --------------------------
	.section	.nv.callgraph,"",@"SHT_CUDA_CALLGRAPH"
	.align	4
	.sectionentsize	8
	.align		4
        /*0000*/ 	.word	0x00000000
	.align		4
        /*0004*/ 	.word	0xffffffff
	.align		4
        /*0008*/ 	.word	index@(_ZN7cutlass13device_kernelINS_4gemm6kernel13GemmUniversalIN4cute5tupleIJiiiiEEENS1_10collective13CollectiveMmaINS1_34MainloopSm90TmaGmmaWarpSpecializedILi2ENS5_IJNS4_1CILi1EEESB_SB_EEENS1_35KernelTmaWarpSpecializedCooperativeEEENS5_IJNSA_ILi256EEENSA_ILi160EEENSA_ILi128EEEEEENS_6half_tENS5_IJlSB_lEEESJ_SK_NS4_8TiledMMAINS4_8MMA_AtomIJNS4_4SM904GMMA25MMA_64x32x16_F32F16F16_SSILNSO_5MajorE0ELSQ_0ELNSO_7ScaleInE1ELSR_1EEEEEENS4_6LayoutINS5_IJNSA_ILi2EEESB_SB_EEENS5_IJSB_NSA_ILi0EEESX_EEEEENS5_IJNS4_10UnderscoreES10_S10_EEEEENS4_13SM90_TMA_LOADENS4_14ComposedLayoutINS4_7SwizzleILi3ELi4ELi3EEENS4_18smem_ptr_flag_bitsILi16EEENSU_INS5_IJNSA_ILi8EEENSA_ILi64EEEEEENS5_IJS1A_SB_EEEEEEEvNS4_8identityES13_S1E_vS1F_EENS_8epilogue10collective6detail29Sm90TmaWarpSpecializedAdapterINS1I_15DefaultEpilogueISJ_SK_SK_NS1H_6thread17LinearCombinationISJ_Li1EffLNS1M_9ScaleType4KindE0ELNS_15FloatRoundStyleE2ESJ_EENS1_15EpilogueDefaultEEEEEvvEEEEvNT_6ParamsE)
	.align		4
        /*000c*/ 	.word	index@(__assertfail)
	.align		4
        /*0010*/ 	.word	0x00000000
	.align		4
        /*0014*/ 	.word	0xfffffffe
	.align		4
        /*0018*/ 	.word	0x00000000
	.align		4
        /*001c*/ 	.word	0xfffffffd
	.align		4
        /*0020*/ 	.word	0x00000000
	.align		4
        /*0024*/ 	.word	0xfffffffc


//--------------------- .nv.constant4             --------------------------
	.section	.nv.constant4,"a",@progbits
	.align	8
	.align		8
.nv.constant4:
        /*0000*/ 	.dword	__assertfail
	.align		8
        /*0008*/ 	.dword	__unnamed_1
	.align		8
        /*0010*/ 	.dword	_ZN40_INTERNAL_8ed5aed5_4_k_cu_8b3b3084_152014cuda3std3__45__cpo5beginE
	.align		8
        /*0018*/ 	.dword	_ZN40_INTERNAL_8ed5aed5_4_k_cu_8b3b3084_152014cuda3std3__45__cpo3endE
	.align		8
        /*0020*/ 	.dword	_ZN40_INTERNAL_8ed5aed5_4_k_cu_8b3b3084_152014cuda3std3__45__cpo6cbeginE
	.align		8
        /*0028*/ 	.dword	_ZN40_INTERNAL_8ed5aed5_4_k_cu_8b3b3084_152014cuda3std3__45__cpo4cendE
	.align		8
        /*0030*/ 	.dword	_ZN40_INTERNAL_8ed5aed5_4_k_cu_8b3b3084_152014cuda3std3__442_GLOBAL__N__8ed5aed5_4_k_cu_8b3b3084_152016ignoreE
	.align		8
        /*0038*/ 	.dword	_ZN40_INTERNAL_8ed5aed5_4_k_cu_8b3b3084_152014cuda3std3__419piecewise_constructE
	.align		8
        /*0040*/ 	.dword	_ZN40_INTERNAL_8ed5aed5_4_k_cu_8b3b3084_152014cuda3std3__48in_placeE
	.align		8
        /*0048*/ 	.dword	_ZN40_INTERNAL_8ed5aed5_4_k_cu_8b3b3084_152014cuda3std6ranges3__45__cpo4swapE
	.align		8
        /*0050*/ 	.dword	_ZN40_INTERNAL_8ed5aed5_4_k_cu_8b3b3084_152014cuda3std6ranges3__45__cpo9iter_moveE
	.align		8
        /*0058*/ 	.dword	_ZN40_INTERNAL_8ed5aed5_4_k_cu_8b3b3084_152014cute7productE
	.align		8
        /*0060*/ 	.dword	_ZN40_INTERNAL_8ed5aed5_4_k_cu_8b3b3084_152014cute1_E
	.align		8
        /*0068*/ 	.dword	$str$22
	.align		8
        /*0070*/ 	.dword	$str$23


//--------------------- .text._ZN7cutlass13device_kernelINS_4gemm6kernel13GemmUniversalIN4cute5tupleIJiiiiEEENS1_10collective13CollectiveMmaINS1_34MainloopSm90TmaGmmaWarpSpecializedILi2ENS5_IJNS4_1CILi1EEESB_SB_EEENS1_35KernelTmaWarpSpecializedCooperativeEEENS5_IJNSA_ILi256EEENSA_ILi160EEENSA_ILi128EEEEEENS_6half_tENS5_IJlSB_lEEESJ_SK_NS4_8TiledMMAINS4_8MMA_AtomIJNS4_4SM904GMMA25MMA_64x32x16_F32F16F16_SSILNSO_5MajorE0ELSQ_0ELNSO_7ScaleInE1ELSR_1EEEEEENS4_6LayoutINS5_IJNSA_ILi2EEESB_SB_EEENS5_IJSB_NSA_ILi0EEESX_EEEEENS5_IJNS4_10UnderscoreES10_S10_EEEEENS4_13SM90_TMA_LOADENS4_14ComposedLayoutINS4_7SwizzleILi3ELi4ELi3EEENS4_18smem_ptr_flag_bitsILi16EEENSU_INS5_IJNSA_ILi8EEENSA_ILi64EEEEEENS5_IJS1A_SB_EEEEEEEvNS4_8identityES13_S1E_vS1F_EENS_8epilogue10collective6detail29Sm90TmaWarpSpecializedAdapterINS1I_15DefaultEpilogueISJ_SK_SK_NS1H_6thread17LinearCombinationISJ_Li1EffLNS1M_9ScaleType4KindE0ELNS_15FloatRoundStyleE2ESJ_EENS1_15EpilogueDefaultEEEEEvvEEEEvNT_6ParamsE --------------------------
	.section	.text._ZN7cutlass13device_kernelINS_4gemm6kernel13GemmUniversalIN4cute5tupleIJiiiiEEENS1_10collective13CollectiveMmaINS1_34MainloopSm90TmaGmmaWarpSpecializedILi2ENS5_IJNS4_1CILi1EEESB_SB_EEENS1_35KernelTmaWarpSpecializedCooperativeEEENS5_IJNSA_ILi256EEENSA_ILi160EEENSA_ILi128EEEEEENS_6half_tENS5_IJlSB_lEEESJ_SK_NS4_8TiledMMAINS4_8MMA_AtomIJNS4_4SM904GMMA25MMA_64x32x16_F32F16F16_SSILNSO_5MajorE0ELSQ_0ELNSO_7ScaleInE1ELSR_1EEEEEENS4_6LayoutINS5_IJNSA_ILi2EEESB_SB_EEENS5_IJSB_NSA_ILi0EEESX_EEEEENS5_IJNS4_10UnderscoreES10_S10_EEEEENS4_13SM90_TMA_LOADENS4_14ComposedLayoutINS4_7SwizzleILi3ELi4ELi3EEENS4_18smem_ptr_flag_bitsILi16EEENSU_INS5_IJNSA_ILi8EEENSA_ILi64EEEEEENS5_IJS1A_SB_EEEEEEEvNS4_8identityES13_S1E_vS1F_EENS_8epilogue10collective6detail29Sm90TmaWarpSpecializedAdapterINS1I_15DefaultEpilogueISJ_SK_SK_NS1H_6thread17LinearCombinationISJ_Li1EffLNS1M_9ScaleType4KindE0ELNS_15FloatRoundStyleE2ESJ_EENS1_15EpilogueDefaultEEEEEvvEEEEvNT_6ParamsE,"ax",@progbits
	.align	128
.text._ZN7cutlass13device_kernelINS_4gemm6kernel13GemmUniversalIN4cute5tupleIJiiiiEEENS1_10collective13CollectiveMmaINS1_34MainloopSm90TmaGmmaWarpSpecializedILi2ENS5_IJNS4_1CILi1EEESB_SB_EEENS1_35KernelTmaWarpSpecializedCooperativeEEENS5_IJNSA_ILi256EEENSA_ILi160EEENSA_ILi128EEEEEENS_6half_tENS5_IJlSB_lEEESJ_SK_NS4_8TiledMMAINS4_8MMA_AtomIJNS4_4SM904GMMA25MMA_64x32x16_F32F16F16_SSILNSO_5MajorE0ELSQ_0ELNSO_7ScaleInE1ELSR_1EEEEEENS4_6LayoutINS5_IJNSA_ILi2EEESB_SB_EEENS5_IJSB_NSA_ILi0EEESX_EEEEENS5_IJNS4_10UnderscoreES10_S10_EEEEENS4_13SM90_TMA_LOADENS4_14ComposedLayoutINS4_7SwizzleILi3ELi4ELi3EEENS4_18smem_ptr_flag_bitsILi16EEENSU_INS5_IJNSA_ILi8EEENSA_ILi64EEEEEENS5_IJS1A_SB_EEEEEEEvNS4_8identityES13_S1E_vS1F_EENS_8epilogue10collective6detail29Sm90TmaWarpSpecializedAdapterINS1I_15DefaultEpilogueISJ_SK_SK_NS1H_6thread17LinearCombinationISJ_Li1EffLNS1M_9ScaleType4KindE0ELNS_15FloatRoundStyleE2ESJ_EENS1_15EpilogueDefaultEEEEEvvEEEEvNT_6ParamsE:
        .type           _ZN7cutlass13device_kernelINS_4gemm6kernel13GemmUniversalIN4cute5tupleIJiiiiEEENS1_10collective13CollectiveMmaINS1_34MainloopSm90TmaGmmaWarpSpecializedILi2ENS5_IJNS4_1CILi1EEESB_SB_EEENS1_35KernelTmaWarpSpecializedCooperativeEEENS5_IJNSA_ILi256EEENSA_ILi160EEENSA_ILi128EEEEEENS_6half_tENS5_IJlSB_lEEESJ_SK_NS4_8TiledMMAINS4_8MMA_AtomIJNS4_4SM904GMMA25MMA_64x32x16_F32F16F16_SSILNSO_5MajorE0ELSQ_0ELNSO_7ScaleInE1ELSR_1EEEEEENS4_6LayoutINS5_IJNSA_ILi2EEESB_SB_EEENS5_IJSB_NSA_ILi0EEESX_EEEEENS5_IJNS4_10UnderscoreES10_S10_EEEEENS4_13SM90_TMA_LOADENS4_14ComposedLayoutINS4_7SwizzleILi3ELi4ELi3EEENS4_18smem_ptr_flag_bitsILi16EEENSU_INS5_IJNSA_ILi8EEENSA_ILi64EEEEEENS5_IJS1A_SB_EEEEEEEvNS4_8identityES13_S1E_vS1F_EENS_8epilogue10collective6detail29Sm90TmaWarpSpecializedAdapterINS1I_15DefaultEpilogueISJ_SK_SK_NS1H_6thread17LinearCombinationISJ_Li1EffLNS1M_9ScaleType4KindE0ELNS_15FloatRoundStyleE2ESJ_EENS1_15EpilogueDefaultEEEEEvvEEEEvNT_6ParamsE,@function
        .size           _ZN7cutlass13device_kernelINS_4gemm6kernel13GemmUniversalIN4cute5tupleIJiiiiEEENS1_10collective13CollectiveMmaINS1_34MainloopSm90TmaGmmaWarpSpecializedILi2ENS5_IJNS4_1CILi1EEESB_SB_EEENS1_35KernelTmaWarpSpecializedCooperativeEEENS5_IJNSA_ILi256EEENSA_ILi160EEENSA_ILi128EEEEEENS_6half_tENS5_IJlSB_lEEESJ_SK_NS4_8TiledMMAINS4_8MMA_AtomIJNS4_4SM904GMMA25MMA_64x32x16_F32F16F16_SSILNSO_5MajorE0ELSQ_0ELNSO_7ScaleInE1ELSR_1EEEEEENS4_6LayoutINS5_IJNSA_ILi2EEESB_SB_EEENS5_IJSB_NSA_ILi0EEESX_EEEEENS5_IJNS4_10UnderscoreES10_S10_EEEEENS4_13SM90_TMA_LOADENS4_14ComposedLayoutINS4_7SwizzleILi3ELi4ELi3EEENS4_18smem_ptr_flag_bitsILi16EEENSU_INS5_IJNSA_ILi8EEENSA_ILi64EEEEEENS5_IJS1A_SB_EEEEEEEvNS4_8identityES13_S1E_vS1F_EENS_8epilogue10collective6detail29Sm90TmaWarpSpecializedAdapterINS1I_15DefaultEpilogueISJ_SK_SK_NS1H_6thread17LinearCombinationISJ_Li1EffLNS1M_9ScaleType4KindE0ELNS_15FloatRoundStyleE2ESJ_EENS1_15EpilogueDefaultEEEEEvvEEEEvNT_6ParamsE,(.L_x_380 - _ZN7cutlass13device_kernelINS_4gemm6kernel13GemmUniversalIN4cute5tupleIJiiiiEEENS1_10collective13CollectiveMmaINS1_34MainloopSm90TmaGmmaWarpSpecializedILi2ENS5_IJNS4_1CILi1EEESB_SB_EEENS1_35KernelTmaWarpSpecializedCooperativeEEENS5_IJNSA_ILi256EEENSA_ILi160EEENSA_ILi128EEEEEENS_6half_tENS5_IJlSB_lEEESJ_SK_NS4_8TiledMMAINS4_8MMA_AtomIJNS4_4SM904GMMA25MMA_64x32x16_F32F16F16_SSILNSO_5MajorE0ELSQ_0ELNSO_7ScaleInE1ELSR_1EEEEEENS4_6LayoutINS5_IJNSA_ILi2EEESB_SB_EEENS5_IJSB_NSA_ILi0EEESX_EEEEENS5_IJNS4_10UnderscoreES10_S10_EEEEENS4_13SM90_TMA_LOADENS4_14ComposedLayoutINS4_7SwizzleILi3ELi4ELi3EEENS4_18smem_ptr_flag_bitsILi16EEENSU_INS5_IJNSA_ILi8EEENSA_ILi64EEEEEENS5_IJS1A_SB_EEEEEEEvNS4_8identityES13_S1E_vS1F_EENS_8epilogue10collective6detail29Sm90TmaWarpSpecializedAdapterINS1I_15DefaultEpilogueISJ_SK_SK_NS1H_6thread17LinearCombinationISJ_Li1EffLNS1M_9ScaleType4KindE0ELNS_15FloatRoundStyleE2ESJ_EENS1_15EpilogueDefaultEEEEEvvEEEEvNT_6ParamsE)
        .other          _ZN7cutlass13device_kernelINS_4gemm6kernel13GemmUniversalIN4cute5tupleIJiiiiEEENS1_10collective13CollectiveMmaINS1_34MainloopSm90TmaGmmaWarpSpecializedILi2ENS5_IJNS4_1CILi1EEESB_SB_EEENS1_35KernelTmaWarpSpecializedCooperativeEEENS5_IJNSA_ILi256EEENSA_ILi160EEENSA_ILi128EEEEEENS_6half_tENS5_IJlSB_lEEESJ_SK_NS4_8TiledMMAINS4_8MMA_AtomIJNS4_4SM904GMMA25MMA_64x32x16_F32F16F16_SSILNSO_5MajorE0ELSQ_0ELNSO_7ScaleInE1ELSR_1EEEEEENS4_6LayoutINS5_IJNSA_ILi2EEESB_SB_EEENS5_IJSB_NSA_ILi0EEESX_EEEEENS5_IJNS4_10UnderscoreES10_S10_EEEEENS4_13SM90_TMA_LOADENS4_14ComposedLayoutINS4_7SwizzleILi3ELi4ELi3EEENS4_18smem_ptr_flag_bitsILi16EEENSU_INS5_IJNSA_ILi8EEENSA_ILi64EEEEEENS5_IJS1A_SB_EEEEEEEvNS4_8identityES13_S1E_vS1F_EENS_8epilogue10collective6detail29Sm90TmaWarpSpecializedAdapterINS1I_15DefaultEpilogueISJ_SK_SK_NS1H_6thread17LinearCombinationISJ_Li1EffLNS1M_9ScaleType4KindE0ELNS_15FloatRoundStyleE2ESJ_EENS1_15EpilogueDefaultEEEEEvvEEEEvNT_6ParamsE,@"STO_CUDA_ENTRY STV_DEFAULT"
_ZN7cutlass13device_kernelINS_4gemm6kernel13GemmUniversalIN4cute5tupleIJiiiiEEENS1_10collective13CollectiveMmaINS1_34MainloopSm90TmaGmmaWarpSpecializedILi2ENS5_IJNS4_1CILi1EEESB_SB_EEENS1_35KernelTmaWarpSpecializedCooperativeEEENS5_IJNSA_ILi256EEENSA_ILi160EEENSA_ILi128EEEEEENS_6half_tENS5_IJlSB_lEEESJ_SK_NS4_8TiledMMAINS4_8MMA_AtomIJNS4_4SM904GMMA25MMA_64x32x16_F32F16F16_SSILNSO_5MajorE0ELSQ_0ELNSO_7ScaleInE1ELSR_1EEEEEENS4_6LayoutINS5_IJNSA_ILi2EEESB_SB_EEENS5_IJSB_NSA_ILi0EEESX_EEEEENS5_IJNS4_10UnderscoreES10_S10_EEEEENS4_13SM90_TMA_LOADENS4_14ComposedLayoutINS4_7SwizzleILi3ELi4ELi3EEENS4_18smem_ptr_flag_bitsILi16EEENSU_INS5_IJNSA_ILi8EEENSA_ILi64EEEEEENS5_IJS1A_SB_EEEEEEEvNS4_8identityES13_S1E_vS1F_EENS_8epilogue10collective6detail29Sm90TmaWarpSpecializedAdapterINS1I_15DefaultEpilogueISJ_SK_SK_NS1H_6thread17LinearCombinationISJ_Li1EffLNS1M_9ScaleType4KindE0ELNS_15FloatRoundStyleE2ESJ_EENS1_15EpilogueDefaultEEEEEvvEEEEvNT_6ParamsE:
[----:B------:R-:W0:Y:S01]  /*0000*/  LDC R1, c[0x0][0x28] ;  /* 0x00000a00ff017b82 */ /* 0x000e220000000800 */
[----:B------:R-:W1:Y:S01]  /*0010*/  S2R R2, SR_TID.X ;  /* 0x0000000000027919 */ /* 0x000e620000002100 */
[----:B------:R-:W-:Y:S01]  /*0020*/  ELECT P0, URZ, PT ;  /* 0x00000000003f782f */ /* 0x000fe20003800000 */
[----:B------:R-:W-:Y:S01]  /*0030*/  BSSY B0, `(.L_x_0) ;  /* 0x0000015000007945 */ /* 0x000fe20003800000 */
[--C-:B-1----:R-:W-:Y:S02]  /*0040*/  SHF.R.U32.HI R0, RZ, 0x5, R2.reuse ;  /* 0x00000005ff007819 */ /* 0x102fe40000011602 */
[----:B------:R-:W-:-:S03]  /*0050*/  SHF.R.U32.HI R18, RZ, 0x7, R2 ;  /* 0x00000007ff127819 */ /* 0x000fc60000011602 */
[----:B------:R-:W1:Y:S04]  /*0060*/  SHFL.IDX PT, R4, R0, RZ, 0x1f ;  /* 0x00001fff00047589 */ /* 0x000e6800000e0000 */
[----:B------:R-:W2:Y:S01]  /*0070*/  SHFL.IDX PT, R3, R18, RZ, 0x1f ;  /* 0x00001fff12037589 */ /* 0x000ea200000e0000 */
[----:B-1----:R-:W-:Y:S02]  /*0080*/  R2UR UR10, R4 ;  /* 0x00000000040a72ca */ /* 0x002fe400000e0000 */
[----:B--2---:R-:W-:-:S11]  /*0090*/  R2UR UR5, R3 ;  /* 0x00000000030572ca */ /* 0x004fd600000e0000 */
[----:B------:R-:W-:Y:S02]  /*00a0*/  USHF.R.S32.HI UR4, URZ, 0x1f, UR10 ;  /* 0x0000001f3f047899 */ /* 0x000fe4000801140a */
[----:B------:R-:W-:Y:S02]  /*00b0*/  ISETP.NE.OR P0, PT, RZ, UR10, !P0 ;  /* 0x0000000aff007c0c */ /* 0x000fe4000c705670 */
[----:B------:R-:W-:-:S04]  /*00c0*/  ULEA.HI UR4, UR4, UR10, URZ, 0x2 ;  /* 0x0000000a04047291 */ /* 0x000fc8000f8f103f */
[----:B------:R-:W-:-:S04]  /*00d0*/  ULOP3.LUT UR4, UR4, 0xfffffffc, URZ, 0xc0, !UPT ;  /* 0xfffffffc04047892 */ /* 0x000fc8000f8ec03f */
[----:B------:R-:W-:-:S03]  /*00e0*/  UIADD3 UR10, UR10, -UR4, URZ ;  /* 0x800000040a0a7290 */ /* 0x000fc6000fffe03f */
[----:B0-----:R-:W-:Y:S09]  /*00f0*/  @P0 BRA `(.L_x_1) ;  /* 0x0000000000200947 */ /* 0x001ff20003800000 */
[----:B------:R-:W-:Y:S02]  /*0100*/  ULDC.64 UR6, c[0x0][0x198] ;  /* 0x0000660000067ab9 */ /* 0x000fe40000000a00 */
[----:B------:R-:W-:Y:S02]  /*0110*/  UIADD3 UR8, UP0, UR6, 0xf0, URZ ;  /* 0x000000f006087890 */ /* 0x000fe4000ff1e03f */
[----:B------:R-:W-:Y:S02]  /*0120*/  UIADD3 UR6, UP1, UR6, 0x1f0, URZ ;  /* 0x000001f006067890 */ /* 0x000fe4000ff3e03f */
[----:B------:R-:W-:Y:S02]  /*0130*/  UIADD3.X UR9, URZ, UR7, URZ, UP0, !UPT ;  /* 0x000000073f097290 */ /* 0x000fe400087fe43f */
[----:B------:R-:W-:-:S07]  /*0140*/  UIADD3.X UR7, URZ, UR7, URZ, UP1, !UPT ;  /* 0x000000073f077290 */ /* 0x000fce0008ffe43f */
[----:B------:R0:W-:Y:S02]  /*0150*/  UTMACCTL.PF [UR8] ;  /* 0x00000000080079b9 */ /* 0x0001e40008040000 */
[----:B------:R0:W-:Y:S02]  /*0160*/  UTMACCTL.PF [UR6] ;  /* 0x00000000060079b9 */ /* 0x0001e40008040000 */
[----:B0-----:R-:W-:Y:S01]  /*0170*/  NOP ;  /* 0x0000000000007918 */ /* 0x001fe20000000000 */
.L_x_1:
[----:B------:R-:W-:Y:S05]  /*0180*/  BSYNC B0 ;  /* 0x0000000000007941 */ /* 0x000fea0003800000 */
.L_x_0:
[----:B------:R-:W0:Y:S01]  /*0190*/  SHFL.IDX PT, R3, R0, RZ, 0x1f ;  /* 0x00001fff00037589 */ /* 0x000e2200000e0000 */
[----:B------:R-:W-:Y:S01]  /*01a0*/  UISETP.NE.AND UP0, UPT, UR10, 0x3, UPT ;  /* 0x000000030a00788c */ /* 0x000fe2000bf05270 */
[----:B------:R-:W-:Y:S01]  /*01b0*/  ISETP.NE.AND P1, PT, RZ, UR5, PT ;  /* 0x00000005ff007c0c */ /* 0x000fe2000bf25270 */
[----:B------:R-:W-:Y:S02]  /*01c0*/  UIADD3 UR18, UR5, -0x1, URZ ;  /* 0xffffffff05127890 */ /* 0x000fe4000fffe03f */
[----:B------:R-:W-:Y:S02]  /*01d0*/  UISETP.EQ.OR UP0, UPT, UR10, URZ, !UP0 ;  /* 0x0000003f0a00728c */ /* 0x000fe4000c702670 */
[----:B------:R-:W-:Y:S02]  /*01e0*/  UISETP.GE.U32.AND UP1, UPT, UR18, 0x2, UPT ;  /* 0x000000021200788c */ /* 0x000fe4000bf26070 */
[----:B------:R-:W-:-:S04]  /*01f0*/  UISETP.EQ.AND UP0, UPT, UR5, URZ, UP0 ;  /* 0x0000003f0500728c */ /* 0x000fc80008702270 */
[----:B------:R-:W-:-:S04]  /*0200*/  USEL UR38, URZ, 0x1, !UP0 ;  /* 0x000000013f267887 */ /* 0x000fc8000c000000 */
[----:B------:R-:W-:Y:S01]  /*0210*/  USEL UR38, UR38, 0x2, UP1 ;  /* 0x0000000226267887 */ /* 0x000fe20008800000 */
[----:B0-----:R-:W-:-:S13]  /*0220*/  ISETP.NE.AND P0, PT, R3, RZ, PT ;  /* 0x000000ff0300720c */ /* 0x001fda0003f05270 */
[----:B------:R-:W-:Y:S05]  /*0230*/  @P0 BRA `(.L_x_2) ;  /* 0x0000000000480947 */ /* 0x000fea0003800000 */
[----:B------:R-:W0:Y:S01]  /*0240*/  S2UR UR8, SR_CgaCtaId ;  /* 0x00000000000879c3 */ /* 0x000e220000008800 */
[----:B------:R-:W-:Y:S01]  /*0250*/  UMOV UR4, 0x400 ;  /* 0x0000040000047882 */ /* 0x000fe20000000000 */
[----:B------:R-:W-:Y:S01]  /*0260*/  UMOV UR5, 0x1 ;  /* 0x0000000100057882 */ /* 0x000fe20000000000 */
[----:B------:R-:W-:Y:S01]  /*0270*/  UMOV UR6, 0x100 ;  /* 0x0000010000067882 */ /* 0x000fe20000000000 */
[----:B------:R-:W-:Y:S01]  /*0280*/  ELECT P0, URZ, PT ;  /* 0x00000000003f782f */ /* 0x000fe20003800000 */
[----:B------:R-:W-:-:S04]  /*0290*/  UIADD3 UR6, -UR6, 0x100000, URZ ;  /* 0x0010000006067890 */ /* 0x000fc8000fffe13f */
[----:B------:R-:W-:Y:S02]  /*02a0*/  USHF.L.U32 UR7, UR6, 0xb, URZ ;  /* 0x0000000b06077899 */ /* 0x000fe4000800063f */
[----:B------:R-:W-:Y:S02]  /*02b0*/  USHF.L.U32 UR6, UR6, 0x1, URZ ;  /* 0x0000000106067899 */ /* 0x000fe4000800063f */
[----:B0-----:R-:W-:Y:S02]  /*02c0*/  ULEA UR8, UR8, UR4, 0x18 ;  /* 0x0000000408087291 */ /* 0x001fe4000f8ec03f */
[----:B------:R-:W-:-:S04]  /*02d0*/  UIADD3 UR4, -UR5, 0x100000, URZ ;  /* 0x0010000005047890 */ /* 0x000fc8000fffe13f */
[----:B------:R-:W-:Y:S02]  /*02e0*/  USHF.L.U32 UR5, UR4, 0xb, URZ ;  /* 0x0000000b04057899 */ /* 0x000fe4000800063f */
[----:B------:R-:W-:Y:S01]  /*02f0*/  USHF.L.U32 UR4, UR4, 0x1, URZ ;  /* 0x0000000104047899 */ /* 0x000fe2000800063f */
[----:B------:R-:W0:Y:S11]  /*0300*/  FENCE.VIEW.ASYNC.S ;  /* 0x00000000000073c6 */ /* 0x000e360000000000 */
[----:B0-----:R0:W1:Y:S01]  /*0310*/  SYNCS.EXCH.64 URZ, [UR8], UR4 ;  /* 0x00000004083f75b2 */ /* 0x0010620008000100 */
[----:B------:R0:W2:Y:S01]  /*0320*/  SYNCS.EXCH.64 URZ, [UR8+0x10], UR6 ;  /* 0x00001006083f75b2 */ /* 0x0000a20008000100 */
[----:B------:R0:W3:Y:S01]  /*0330*/  SYNCS.EXCH.64 URZ, [UR8+0x8], UR4 ;  /* 0x00000804083f75b2 */ /* 0x0000e20008000100 */
[----:B------:R0:W4:Y:S01]  /*0340*/  SYNCS.EXCH.64 URZ, [UR8+0x18], UR6 ;  /* 0x00001806083f75b2 */ /* 0x0001220008000100 */
[----:B------:R-:W-:Y:S01]  /*0350*/  NOP ;  /* 0x0000000000007918 */ /* 0x000fe20000000000 */
.L_x_2:
[----:B------:R-:W5:Y:S01]  /*0360*/  SHFL.IDX PT, R0, R0, RZ, 0x1f ;  /* 0x00001fff00007589 */ /* 0x000f6200000e0000 */
[----:B------:R-:W-:Y:S01]  /*0370*/  ELECT P0, URZ, PT ;  /* 0x00000000003f782f */ /* 0x000fe20003800000 */
[----:B------:R-:W1:Y:S01]  /*0380*/  S2UR UR17, SR_CTAID.Y ;  /* 0x00000000001179c3 */ /* 0x000e620000002600 */
[----:B0-----:R-:W-:Y:S01]  /*0390*/  ULDC UR5, c[0x0][0x65c] ;  /* 0x0001970000057ab9 */ /* 0x001fe20000000800 */
[----:B------:R-:W-:Y:S01]  /*03a0*/  UMOV UR12, 0x20 ;  /* 0x00000020000c7882 */ /* 0x000fe20000000000 */
[----:B------:R-:W-:Y:S01]  /*03b0*/  UISETP.NE.AND UP2, UPT, UR5, 0x1, UPT ;  /* 0x000000010500788c */ /* 0x000fe2000bf45270 */
[----:B------:R-:W-:Y:S01]  /*03c0*/  NOP ;  /* 0x0000000000007918 */ /* 0x000fe20000000000 */
[----:B------:R-:W-:Y:S02]  /*03d0*/  NOP ;  /* 0x0000000000007918 */ /* 0x000fe40000000000 */
[----:B------:R-:W-:Y:S01]  /*03e0*/  UP2UR UR39, UPR, URZ, 0x4 ;  /* 0x000000043f277883 */ /* 0x000fe20008000000 */
[----:B------:R-:W0:Y:S01]  /*03f0*/  S2UR UR4, SR_CTAID.X ;  /* 0x00000000000479c3 */ /* 0x000e220000002500 */
[----:B------:R-:W-:-:S02]  /*0400*/  PLOP3.LUT P2, PT, PT, PT, UP2, 0x80, 0x0 ;  /* 0x000000000000781c */ /* 0x000fc40003f4f028 */
[----:B------:R-:W-:Y:S02]  /*0410*/  PLOP3.LUT P3, PT, PT, PT, UP2, 0x80, 0x0 ;  /* 0x000000000000781c */ /* 0x000fe40003f6f028 */
[----:B------:R-:W-:Y:S01]  /*0420*/  PLOP3.LUT P4, PT, PT, PT, UP2, 0x80, 0x0 ;  /* 0x000000000000781c */ /* 0x000fe20003f8f028 */
[----:B------:R-:W-:Y:S01]  /*0430*/  @UP2 ULDC UR14, c[0x0][0x10] ;  /* 0x00000400000e2ab9 */ /* 0x000fe20000000800 */
[----:B------:R-:W-:Y:S01]  /*0440*/  @UP2 UMOV UR9, URZ ;  /* 0x0000003f00092c82 */ /* 0x000fe20008000000 */
[----:B------:R-:W-:Y:S01]  /*0450*/  @!UP2 ULDC UR11, c[0x0][0xc] ;  /* 0x00000300000baab9 */ /* 0x000fe20000000800 */
[----:B-----5:R-:W-:Y:S01]  /*0460*/  ISETP.NE.OR P0, PT, R0, RZ, !P0 ;  /* 0x000000ff0000720c */ /* 0x020fe20004705670 */
[----:B-1----:R-:W-:Y:S02]  /*0470*/  @UP2 UMOV UR7, UR17 ;  /* 0x0000001100072c82 */ /* 0x002fe40008000000 */
[----:B------:R-:W-:Y:S01]  /*0480*/  @UP2 UMOV UR8, UR7 ;  /* 0x0000000700082c82 */ /* 0x000fe20008000000 */
[----:B------:R-:W-:Y:S01]  /*0490*/  @!UP2 UMOV UR7, UR17 ;  /* 0x000000110007ac82 */ /* 0x000fe20008000000 */
[----:B0-----:R-:W-:-:S08]  /*04a0*/  @UP2 UIMAD.WIDE.U32 UR14, UR4, UR14, UR8 ;  /* 0x0000000e040e22a5 */ /* 0x001fd0000f8e0008 */
[----:B------:R-:W-:Y:S01]  /*04b0*/  VOTEU.ALL UP0, P0 ;  /* 0x00000000003f7886 */ /* 0x000fe20000000000 */
[----:B------:R-:W-:Y:S01]  /*04c0*/  VOTEU.ALL UP1, P0 ;  /* 0x00000000003f7886 */ /* 0x000fe20000020000 */
[----:B------:R-:W-:-:S03]  /*04d0*/  IMAD.U32 R17, RZ, RZ, UR15 ;  /* 0x0000000fff117e24 */ /* 0x000fc6000f8e00ff */
[----:B------:R-:W0:Y:S01]  /*04e0*/  @!UP0 S2UR UR6, SR_CgaCtaId ;  /* 0x00000000000689c3 */ /* 0x000e220000008800 */
[----:B------:R-:W-:Y:S01]  /*04f0*/  @!UP0 UMOV UR5, 0x400 ;  /* 0x0000040000058882 */ /* 0x000fe20000000000 */
[----:B------:R-:W-:-:S04]  /*0500*/  @!UP0 UIADD3 UR12, -UR12, 0x100000, URZ ;  /* 0x001000000c0c8890 */ /* 0x000fc8000fffe13f */
[----:B------:R-:W-:Y:S02]  /*0510*/  @!UP0 USHF.L.U32 UR13, UR12, 0xb, URZ ;  /* 0x0000000b0c0d8899 */ /* 0x000fe4000800063f */
[----:B------:R-:W-:Y:S01]  /*0520*/  @!UP0 USHF.L.U32 UR12, UR12, 0x1, URZ ;  /* 0x000000010c0c8899 */ /* 0x000fe2000800063f */
[----:B------:R-:W-:Y:S01]  /*0530*/  IMAD.U32 R16, RZ, RZ, UR14 ;  /* 0x0000000eff107e24 */ /* 0x000fe2000f8e00ff */
[----:B0-----:R-:W-:Y:S01]  /*0540*/  @!UP0 ULEA UR16, UR6, UR5, 0x18 ;  /* 0x0000000506108291 */ /* 0x001fe2000f8ec03f */
[----:B------:R-:W-:Y:S02]  /*0550*/  VOTEU.ALL UP0, P0 ;  /* 0x00000000003f7886 */ /* 0x000fe40000000000 */
[----:B------:R-:W-:Y:S01]  /*0560*/  UMOV UR5, URZ ;  /* 0x0000003f00057c82 */ /* 0x000fe20008000000 */
[----:B------:R-:W-:Y:S01]  /*0570*/  @UP2 UMOV UR6, URZ ;  /* 0x0000003f00062c82 */ /* 0x000fe20008000000 */
[----:B------:R-:W-:Y:S01]  /*0580*/  @!UP2 UIMAD.WIDE.U32 UR8, UR11, UR7, UR4 ;  /* 0x000000070b08a2a5 */ /* 0x000fe2000f8e0004 */
[----:B------:R-:W-:Y:S01]  /*0590*/  PLOP3.LUT P0, PT, PT, PT, UP2, 0x80, 0x0 ;  /* 0x000000000000781c */ /* 0x000fe20003f0f028 */
[----:B------:R-:W-:-:S04]  /*05a0*/  @UP2 UIADD3 UR6, UR15, UR6, URZ ;  /* 0x000000060f062290 */ /* 0x000fc8000fffe03f */
[----:B------:R-:W-:Y:S01]  /*05b0*/  IMAD.U32 R4, RZ, RZ, UR8 ;  /* 0x00000008ff047e24 */ /* 0x000fe2000f8e00ff */
[----:B------:R-:W0:Y:S02]  /*05c0*/  FENCE.VIEW.ASYNC.S ;  /* 0x00000000000073c6 */ /* 0x000e240000000000 */
[----:B0-----:R0:W2:Y:S01]  /*05d0*/  @!UP0 SYNCS.EXCH.64 URZ, [UR16+0x30], UR12 ;  /* 0x0000300c103f85b2 */ /* 0x0010a20008000100 */
[----:B------:R-:W-:Y:S02]  /*05e0*/  IMAD.U32 R7, RZ, RZ, UR9 ;  /* 0x00000009ff077e24 */ /* 0x000fe4000f8e00ff */
[----:B------:R-:W-:Y:S02]  /*05f0*/  @P2 IMAD.U32 R17, RZ, RZ, UR6 ;  /* 0x00000006ff112e24 */ /* 0x000fe4000f8e00ff */
[----:B------:R-:W-:Y:S02]  /*0600*/  IMAD.U32 R5, RZ, RZ, UR9 ;  /* 0x00000009ff057e24 */ /* 0x000fe4000f8e00ff */
[----:B------:R-:W-:-:S02]  /*0610*/  IMAD.U32 R6, RZ, RZ, UR8 ;  /* 0x00000008ff067e24 */ /* 0x000fc4000f8e00ff */
[----:B------:R-:W-:Y:S02]  /*0620*/  @!P3 IMAD.MOV.U32 R16, RZ, RZ, R4 ;  /* 0x000000ffff10b224 */ /* 0x000fe400078e0004 */
[----:B------:R-:W-:Y:S01]  /*0630*/  @!P4 IMAD.MOV.U32 R17, RZ, RZ, R7 ;  /* 0x000000ffff11c224 */ /* 0x000fe200078e0007 */
[----:B------:R0:W2:Y:S01]  /*0640*/  @!UP1 SYNCS.EXCH.64 URZ, [UR16+0x38], UR12 ;  /* 0x0000380c103f95b2 */ /* 0x0000a20008000100 */
[----:B------:R-:W-:Y:S01]  /*0650*/  NOP ;  /* 0x0000000000007918 */ /* 0x000fe20000000000 */
[----:B--234-:R-:W-:Y:S06]  /*0660*/  BAR.SYNC.DEFER_BLOCKING 0x0 ;  /* 0x0000000000007b1d */ /* 0x01cfec0000010000 */
[----:B------:R-:W-:Y:S05]  /*0670*/  @!P1 BRA `(.L_x_3) ;  /* 0x000000f400649947 */ /* 0x000fea0003800000 */
[----:B------:R-:W-:-:S06]  /*0680*/  UISETP.GT.U32.AND UP0, UPT, UR18, 0x1, UPT ;  /* 0x000000011200788c */ /* 0x000fcc000bf04070 */
[----:B------:R-:W-:-:S13]  /*0690*/  PLOP3.LUT P0, PT, PT, PT, UP0, 0x80, 0x0 ;  /* 0x000000000000781c */ /* 0x000fda0003f0f008 */
[----:B0-----:R-:W-:Y:S05]  /*06a0*/  @P0 EXIT ;  /* 0x000000000000094d */ /* 0x001fea0003800000 */
[----:B------:R-:W-:Y:S01]  /*06b0*/  ULDC.64 UR8, c[0x0][0x650] ;  /* 0x0001940000087ab9 */ /* 0x000fe20000000a00 */
[----:B------:R-:W-:Y:S01]  /*06c0*/  UMOV UR40, 0xffffffff ;  /* 0xffffffff00287882 */ /* 0x000fe20000000000 */
[----:B------:R-:W-:Y:S01]  /*06d0*/  ISETP.GE.U32.AND P0, PT, R16, UR8, PT ;  /* 0x0000000810007c0c */ /* 0x000fe2000bf06070 */
[----:B------:R-:W-:Y:S01]  /*06e0*/  UMOV UR41, 0xffffffff ;  /* 0xffffffff00297882 */ /* 0x000fe20000000000 */
[----:B------:R-:W-:Y:S01]  /*06f0*/  UMOV UR42, 0xffffffff ;  /* 0xffffffff002a7882 */ /* 0x000fe20000000000 */
[----:B------:R-:W-:Y:S02]  /*0700*/  PRMT R0, RZ, 0x7610, R0 ;  /* 0x00007610ff007816 */ /* 0x000fe40000000000 */
[----:B------:R-:W-:-:S13]  /*0710*/  ISETP.GE.U32.AND.EX P0, PT, R17, UR9, PT, P0 ;  /* 0x0000000911007c0c */ /* 0x000fda000bf06100 */
[----:B------:R-:W-:Y:S05]  /*0720*/  @P0 BRA `(.L_x_4) ;  /* 0x0000000400800947 */ /* 0x000fea0003800000 */
[----:B------:R-:W-:Y:S01]  /*0730*/  I2FP.F32.U32 R0, UR4 ;  /* 0x0000000400007c45 */ /* 0x000fe20008201000 */
[----:B------:R-:W-:Y:S01]  /*0740*/  ULDC.64 UR16, c[0x0][0x628] ;  /* 0x00018a0000107ab9 */ /* 0x000fe20000000a00 */
[----:B------:R-:W-:Y:S01]  /*0750*/  ULDC UR6, c[0x0][0x150] ;  /* 0x0000540000067ab9 */ /* 0x000fe20000000800 */
[----:B------:R-:W-:Y:S01]  /*0760*/  ISETP.NE.U32.AND P0, PT, RZ, UR16, PT ;  /* 0x00000010ff007c0c */ /* 0x000fe2000bf05070 */
[----:B------:R-:W-:Y:S01]  /*0770*/  ULDC UR15, c[0x0][0x630] ;  /* 0x00018c00000f7ab9 */ /* 0x000fe20000000800 */
[----:B------:R-:W-:Y:S01]  /*0780*/  FMUL R0, R0, UR6 ;  /* 0x0000000600007c20 */ /* 0x000fe20008400000 */
[----:B------:R-:W-:Y:S01]  /*0790*/  R2UR UR18, R16 ;  /* 0x00000000101272ca */ /* 0x000fe200000e0000 */
[----:B------:R-:W-:Y:S01]  /*07a0*/  ULDC UR20, c[0x0][0x154] ;  /* 0x0000550000147ab9 */ /* 0x000fe20000000800 */
[----:B------:R-:W-:Y:S01]  /*07b0*/  ISETP.NE.AND.EX P0, PT, RZ, UR17, PT, P0 ;  /* 0x00000011ff007c0c */ /* 0x000fe2000bf05300 */
[----:B------:R0:W1:Y:S01]  /*07c0*/  F2I.U32.TRUNC.NTZ R3, R0 ;  /* 0x0000000000037305 */ /* 0x000062000020f000 */
[----:B------:R-:W-:-:S02]  /*07d0*/  R2UR UR19, R17 ;  /* 0x00000000111372ca */ /* 0x000fc400000e0000 */
[----:B------:R-:W-:Y:S02]  /*07e0*/  R2UR UR8, R16 ;  /* 0x00000000100872ca */ /* 0x000fe400000e0000 */
[----:B------:R-:W-:-:S07]  /*07f0*/  R2UR UR9, R17 ;  /* 0x00000000110972ca */ /* 0x000fce00000e0000 */
[----:B0-----:R-:W-:Y:S08]  /*0800*/  @!P0 BRA `(.L_x_5) ;  /* 0x0000000000308947 */ /* 0x001ff00003800000 */
[----:B------:R-:W-:Y:S01]  /*0810*/  R2UR UR8, R16 ;  /* 0x00000000100872ca */ /* 0x000fe200000e0000 */
[----:B------:R-:W-:Y:S01]  /*0820*/  ULDC UR6, c[0x0][0x634] ;  /* 0x00018d0000067ab9 */ /* 0x000fe20000000800 */
[----:B------:R-:W-:-:S11]  /*0830*/  R2UR UR14, R17 ;  /* 0x00000000110e72ca */ /* 0x000fd600000e0000 */
[----:B------:R-:W-:-:S04]  /*0840*/  UIADD3 UR6, UP0, UR8, UR6, URZ ;  /* 0x0000000608067290 */ /* 0x000fc8000ff1e03f */
[----:B------:R-:W-:-:S04]  /*0850*/  UIADD3.X UR14, URZ, UR14, URZ, UP0, !UPT ;  /* 0x0000000e3f0e7290 */ /* 0x000fc800087fe43f */
[----:B------:R-:W-:-:S04]  /*0860*/  UIMAD.WIDE.U32 UR8, UR14, UR16, URZ ;  /* 0x000000100e0872a5 */ /* 0x000fc8000f8e003f */
[----:B------:R-:W-:Y:S02]  /*0870*/  UIMAD.WIDE.U32 UR10, UP0, UR6, UR17, UR8 ;  /* 0x00000011060a72a5 */ /* 0x000fe4000f800008 */
[----:B------:R-:W-:Y:S02]  /*0880*/  UIMAD.WIDE.U32 UR8, UR6, UR16, URZ ;  /* 0x00000010060872a5 */ /* 0x000fe4000f8e003f */
[----:B------:R-:W-:Y:S02]  /*0890*/  UIADD3.X UR13, URZ, URZ, URZ, UP0, !UPT ;  /* 0x0000003f3f0d7290 */ /* 0x000fe400087fe43f */
[----:B------:R-:W-:Y:S01]  /*08a0*/  UIADD3 URZ, UP0, UR9, UR10, URZ ;  /* 0x0000000a093f7290 */ /* 0x000fe2000ff1e03f */
[----:B------:R-:W-:-:S03]  /*08b0*/  UMOV UR12, UR11 ;  /* 0x0000000b000c7c82 */ /* 0x000fc60008000000 */
[----:B------:R-:W-:-:S12]  /*08c0*/  UIMAD.WIDE.U32.X UR8, UR14, UR17, UR12, UP0 ;  /* 0x000000110e0872a5 */ /* 0x000fd800080e040c */
.L_x_5:
[----:B------:R-:W-:Y:S01]  /*08d0*/  USHF.R.U64 UR42, UR8, UR15, UR9 ;  /* 0x0000000f082a7299 */ /* 0x000fe20008001209 */
[----:B------:R-:W-:Y:S01]  /*08e0*/  I2FP.F32.U32 R0, UR7 ;  /* 0x0000000700007c45 */ /* 0x000fe20008201000 */
[----:B------:R-:W-:Y:S01]  /*08f0*/  USHF.R.U32.HI UR5, URZ, UR15, UR9 ;  /* 0x0000000f3f057299 */ /* 0x000fe20008011609 */
[----:B-1----:R-:W-:Y:S01]  /*0900*/  R2UR UR12, R3 ;  /* 0x00000000030c72ca */ /* 0x002fe200000e0000 */
[----:B------:R-:W-:Y:S02]  /*0910*/  UIADD3 UR6, UP0, URZ, -UR42, URZ ;  /* 0x8000002a3f067290 */ /* 0x000fe4000ff1e03f */
[----:B------:R-:W-:Y:S01]  /*0920*/  FMUL R0, R0, UR20 ;  /* 0x0000001400007c20 */ /* 0x000fe20008400000 */
[----:B------:R-:W-:Y:S01]  /*0930*/  ULDC.64 UR8, c[0x0][0x620] ;  /* 0x0001880000087ab9 */ /* 0x000fe20000000a00 */
[----:B------:R-:W-:Y:S01]  /*0940*/  UIADD3.X UR5, URZ, ~UR5, URZ, UP0, !UPT ;  /* 0x800000053f057290 */ /* 0x000fe200087fe43f */
[----:B------:R-:W-:Y:S01]  /*0950*/  UMOV UR10, UR18 ;  /* 0x00000012000a7c82 */ /* 0x000fe20008000000 */
[----:B------:R-:W-:-:S02]  /*0960*/  UMOV UR11, UR19 ;  /* 0x00000013000b7c82 */ /* 0x000fc40008000000 */
[----:B------:R-:W-:Y:S01]  /*0970*/  UIMAD UR5, UR5, UR8, URZ ;  /* 0x00000008050572a4 */ /* 0x000fe2000f8e023f */
[----:B------:R-:W0:Y:S01]  /*0980*/  F2I.U32.TRUNC.NTZ R0, R0 ;  /* 0x0000000000007305 */ /* 0x000e22000020f000 */
[----:B------:R-:W-:Y:S02]  /*0990*/  UIMAD.WIDE.U32 UR10, UR6, UR8, UR10 ;  /* 0x00000008060a72a5 */ /* 0x000fe4000f8e000a */
[----:B------:R-:W-:Y:S01]  /*09a0*/  UIMAD UR6, UR6, UR9, UR5 ;  /* 0x00000009060672a4 */ /* 0x000fe2000f8e0205 */
[----:B------:R-:W-:Y:S01]  /*09b0*/  ULDC UR21, c[0x0][0x658] ;  /* 0x0001960000157ab9 */ /* 0x000fe20000000800 */
[----:B------:R-:W-:Y:S02]  /*09c0*/  UMOV UR19, 0xffffffff ;  /* 0xffffffff00137882 */ /* 0x000fe40000000000 */
[----:B------:R-:W-:Y:S01]  /*09d0*/  UIADD3 UR6, UR11, UR6, URZ ;  /* 0x000000060b067290 */ /* 0x000fe2000fffe03f */
[----:B------:R-:W-:Y:S01]  /*09e0*/  ULDC UR15, c[0x0][0x618] ;  /* 0x00018600000f7ab9 */ /* 0x000fe20000000800 */
[----:B------:R-:W-:Y:S01]  /*09f0*/  ULDC.64 UR8, c[0x0][0x640] ;  /* 0x0001900000087ab9 */ /* 0x000fe20000000a00 */
[----:B------:R-:W-:Y:S01]  /*0a00*/  USHF.L.U32 UR11, UR19, UR21, URZ ;  /* 0x00000015130b7299 */ /* 0x000fe2000800063f */
[----:B------:R-:W-:Y:S01]  /*0a10*/  ISETP.NE.U32.AND P0, PT, RZ, UR8, PT ;  /* 0x00000008ff007c0c */ /* 0x000fe2000bf05070 */
[----:B------:R-:W-:-:S02]  /*0a20*/  USHF.R.U64 UR19, UR10, UR15, UR6 ;  /* 0x0000000f0a137299 */ /* 0x000fc40008001206 */
[----:B------:R-:W-:Y:S01]  /*0a30*/  USHF.R.U32.HI UR10, URZ, UR15, UR6 ;  /* 0x0000000f3f0a7299 */ /* 0x000fe20008011606 */
[----:B0-----:R-:W-:Y:S01]  /*0a40*/  R2UR UR14, R0 ;  /* 0x00000000000e72ca */ /* 0x001fe200000e0000 */
[----:B------:R-:W-:Y:S01]  /*0a50*/  ULDC UR17, c[0x0][0x608] ;  /* 0x0001820000117ab9 */ /* 0x000fe20000000800 */
[----:B------:R-:W-:Y:S01]  /*0a60*/  ISETP.NE.AND.EX P0, PT, RZ, UR9, PT, P0 ;  /* 0x00000009ff007c0c */ /* 0x000fe2000bf05300 */
[----:B------:R-:W-:Y:S02]  /*0a70*/  USHF.R.U64 UR23, UR19, UR17, UR10 ;  /* 0x0000001113177299 */ /* 0x000fe4000800120a */
[----:B------:R-:W-:Y:S01]  /*0a80*/  USHF.R.U32.HI UR10, URZ, UR17, UR10 ;  /* 0x000000113f0a7299 */ /* 0x000fe2000801160a */
[----:B------:R-:W-:Y:S01]  /*0a90*/  UMOV UR16, 0x1 ;  /* 0x0000000100107882 */ /* 0x000fe20000000000 */
[----:B------:R-:W-:Y:S02]  /*0aa0*/  UIADD3 UR12, -UR12, URZ, URZ ;  /* 0x0000003f0c0c7290 */ /* 0x000fe4000fffe13f */
[----:B------:R-:W-:-:S02]  /*0ab0*/  USHF.R.U64 UR24, UR23, UR21, UR10 ;  /* 0x0000001517187299 */ /* 0x000fc4000800120a */
[----:B------:R-:W-:Y:S01]  /*0ac0*/  USHF.L.U32 UR6, UR16, UR21, URZ ;  /* 0x0000001510067299 */ /* 0x000fe2000800063f */
[----:B------:R-:W-:Y:S01]  /*0ad0*/  ULDC UR13, c[0x0][0x144] ;  /* 0x00005100000d7ab9 */ /* 0x000fe20000000800 */
[----:B------:R-:W-:Y:S01]  /*0ae0*/  ULDC UR5, c[0x0][0x600] ;  /* 0x0001800000057ab9 */ /* 0x000fe20000000800 */
[----:B------:R-:W-:Y:S02]  /*0af0*/  ULOP3.LUT UR16, URZ, UR11, URZ, 0x33, !UPT ;  /* 0x0000000b3f107292 */ /* 0x000fe4000f8e333f */
[----:B------:R-:W-:Y:S02]  /*0b00*/  USHF.R.U32.HI UR11, URZ, UR21, UR10 ;  /* 0x000000153f0b7299 */ /* 0x000fe4000801160a */
[----:B------:R-:W-:Y:S02]  /*0b10*/  UIADD3 UR18, UR5, -0x1, URZ ;  /* 0xffffffff05127890 */ /* 0x000fe4000fffe03f */
[----:B------:R-:W-:Y:S02]  /*0b20*/  UIADD3 UR20, -UR14, URZ, URZ ;  /* 0x0000003f0e147290 */ /* 0x000fe4000fffe13f */
[----:B------:R-:W-:Y:S01]  /*0b30*/  UIMAD UR4, UR13, UR12, UR4 ;  /* 0x0000000c0d0472a4 */ /* 0x000fe2000f8e0204 */
[----:B------:R-:W-:Y:S01]  /*0b40*/  ULDC UR25, c[0x0][0x148] ;  /* 0x0000520000197ab9 */ /* 0x000fe20000000800 */
[----:B------:R-:W-:Y:S01]  /*0b50*/  ULDC UR21, c[0x0][0x648] ;  /* 0x0001920000157ab9 */ /* 0x000fe20000000800 */
[----:B------:R-:W-:Y:S01]  /*0b60*/  ULDC UR22, c[0x0][0x638] ;  /* 0x00018e0000167ab9 */ /* 0x000fe20000000800 */
[----:B------:R-:W-:Y:S01]  /*0b70*/  UMOV UR10, UR24 ;  /* 0x00000018000a7c82 */ /* 0x000fe20008000000 */
[----:B------:R-:W-:Y:S07]  /*0b80*/  @!P0 BRA `(.L_x_6) ;  /* 0x0000000000308947 */ /* 0x000fee0003800000 */
[----:B------:R-:W-:Y:S02]  /*0b90*/  ULDC UR14, c[0x0][0x64c] ;  /* 0x00019300000e7ab9 */ /* 0x000fe40000000800 */
        /* <DEDUP_REMOVED lines=8> */
[----:B------:R-:W-:-:S07]  /*0c20*/  UIMAD.WIDE.U32.X UR8, UR17, UR9, UR14, UP0 ;  /* 0x00000009110872a5 */ /* 0x000fce00080e040e */
[----:B------:R-:W-:Y:S01]  /*0c30*/  UMOV UR10, UR8 ;  /* 0x00000008000a7c82 */ /* 0x000fe20008000000 */
[----:B------:R-:W-:-:S05]  /*0c40*/  UMOV UR11, UR9 ;  /* 0x00000009000b7c82 */ /* 0x000fca0008000000 */
.L_x_6:
[----:B------:R-:W-:Y:S01]  /*0c50*/  UISETP.NE.AND UP0, UPT, UR39, URZ, UPT ;  /* 0x0000003f2700728c */ /* 0x000fe2000bf05270 */
[----:B------:R-:W-:Y:S01]  /*0c60*/  IMAD.MOV.U32 R0, RZ, RZ, 0x1 ;  /* 0x00000001ff007424 */ /* 0x000fe200078e00ff */
[----:B------:R-:W-:Y:S02]  /*0c70*/  USHF.R.U64 UR8, UR10, UR21, UR11 ;  /* 0x000000150a087299 */ /* 0x000fe4000800120b */
[----:B------:R-:W-:Y:S02]  /*0c80*/  ULOP3.LUT UR16, UR23, UR16, URZ, 0xc0, !UPT ;  /* 0x0000001017107292 */ /* 0x000fe4000f8ec03f */
[----:B------:R-:W-:Y:S02]  /*0c90*/  ULOP3.LUT UR18, UR19, UR18, URZ, 0xc0, !UPT ;  /* 0x0000001213127292 */ /* 0x000fe4000f8ec03f */
[----:B------:R-:W-:-:S03]  /*0ca0*/  UIMAD UR16, UR6, UR8, UR16 ;  /* 0x00000008061072a4 */ /* 0x000fc6000f8e0210 */
[----:B------:R-:W-:Y:S02]  /*0cb0*/  @UP0 UIMAD UR4, UR25, UR20, UR7 ;  /* 0x00000014190402a4 */ /* 0x000fe4000f8e0207 */
[----:B------:R-:W-:-:S04]  /*0cc0*/  UIADD3 UR7, -UR8, URZ, URZ ;  /* 0x0000003f08077290 */ /* 0x000fc8000fffe13f */
[----:B------:R-:W-:-:S03]  /*0cd0*/  UIMAD UR6, UR7, UR22, UR24 ;  /* 0x00000016070672a4 */ /* 0x000fc6000f8e0218 */
[----:B------:R-:W-:Y:S01]  /*0ce0*/  ULDC UR7, c[0x0][0x610] ;  /* 0x0001840000077ab9 */ /* 0x000fe20000000800 */
[----:B------:R-:W-:Y:S02]  /*0cf0*/  UIMAD UR6, UR6, UR5, UR18 ;  /* 0x00000005060672a4 */ /* 0x000fe4000f8e0212 */
[----:B------:R-:W-:-:S04]  /*0d00*/  UIMAD UR4, UR16, UR7, UR4 ;  /* 0x00000007100472a4 */ /* 0x000fc8000f8e0204 */
[----:B------:R-:W-:Y:S02]  /*0d10*/  USEL UR41, UR6, UR4, !UP0 ;  /* 0x0000000406297287 */ /* 0x000fe4000c000000 */
[----:B------:R-:W-:-:S12]  /*0d20*/  USEL UR40, UR4, UR6, !UP0 ;  /* 0x0000000604287287 */ /* 0x000fd8000c000000 */
.L_x_4:
[----:B------:R-:W-:-:S08]  /*0d30*/  NOP ;  /* 0x0000000000007918 */ /* 0x000fd00000000000 */
[----:B------:R-:W0:Y:S02]  /*0d40*/  USETMAXREG.TRY_ALLOC.CTAPOOL UP0, 0xe8 ;  /* 0x000000e8000079c8 */ /* 0x000e240008000600 */
[----:B0-----:R-:W-:-:S13]  /*0d50*/  PLOP3.LUT P0, PT, PT, PT, UP0, 0x80, 0x0 ;  /* 0x000000000000781c */ /* 0x001fda0003f0f008 */
[----:B------:R-:W-:Y:S05]  /*0d60*/  @!P0 BRA `(.L_x_4) ;  /* 0xfffffffc00f08947 */ /* 0x000fea000383ffff */
[----:B------:R-:W-:Y:S01]  /*0d70*/  ULDC.64 UR4, c[0x0][0x598] ;  /* 0x0001660000047ab9 */ /* 0x000fe20000000a00 */
[----:B------:R-:W-:Y:S01]  /*0d80*/  ULDC.64 UR46, c[0x0][0x208] ;  /* 0x00008200002e7ab9 */ /* 0x000fe20000000a00 */
[----:B------:R-:W-:-:S04]  /*0d90*/  ISETP.NE.U32.AND P0, PT, RZ, UR4, PT ;  /* 0x00000004ff007c0c */ /* 0x000fc8000bf05070 */
[----:B------:R-:W-:-:S13]  /*0da0*/  ISETP.NE.AND.EX P0, PT, RZ, UR5, PT, P0 ;  /* 0x00000005ff007c0c */ /* 0x000fda000bf05300 */
[----:B------:R-:W-:Y:S05]  /*0db0*/  @!P0 BRA `(.L_x_7) ;  /* 0x00000000001c8947 */ /* 0x000fea0003800000 */
[----:B------:R-:W0:Y:S02]  /*0dc0*/  LDC.64 R4, c[0x0][0x598] ;  /* 0x00016600ff047b82 */ /* 0x000e240000000a00 */
[----:B0-----:R-:W2:Y:S02]  /*0dd0*/  LDG.E.64 R4, desc[UR46][R4.64] ;  /* 0x0000002e04047981 */ /* 0x001ea4000c1e1b00 */
[----:B--2---:R-:W-:-:S04]  /*0de0*/  ISETP.NE.U32.AND P0, PT, R4, RZ, PT ;  /* 0x000000ff0400720c */ /* 0x004fc80003f05070 */
[----:B------:R-:W-:-:S13]  /*0df0*/  ISETP.NE.AND.EX P0, PT, R5, RZ, PT, P0 ;  /* 0x000000ff0500720c */ /* 0x000fda0003f05300 */
[----:B------:R-:W-:Y:S05]  /*0e00*/  @!P0 BRA `(.L_x_7) ;  /* 0x0000000000088947 */ /* 0x000fea0003800000 */
[----:B------:R0:W5:Y:S01]  /*0e10*/  LD.E R19, desc[UR46][R4.64] ;  /* 0x0000002e04137980 */ /* 0x000162000c101900 */
[----:B------:R-:W-:Y:S05]  /*0e20*/  BRA `(.L_x_8) ;  /* 0x0000000000247947 */ /* 0x000fea0003800000 */
.L_x_7:
[----:B------:R-:W-:Y:S02]  /*0e30*/  ULDC.64 UR4, c[0x0][0x588] ;  /* 0x0001620000047ab9 */ /* 0x000fe40000000a00 */
[----:B------:R-:W-:-:S04]  /*0e40*/  ISETP.NE.U32.AND P0, PT, RZ, UR4, PT ;  /* 0x00000004ff007c0c */ /* 0x000fc8000bf05070 */
[----:B------:R-:W-:-:S13]  /*0e50*/  ISETP.NE.AND.EX P0, PT, RZ, UR5, PT, P0 ;  /* 0x00000005ff007c0c */ /* 0x000fda000bf05300 */
[----:B------:R-:W-:Y:S05]  /*0e60*/  @!P0 BRA `(.L_x_9) ;  /* 0x00000000000c8947 */ /* 0x000fea0003800000 */
[----:B------:R-:W0:Y:S02]  /*0e70*/  LDC.64 R4, c[0x0][0x588] ;  /* 0x00016200ff047b82 */ /* 0x000e240000000a00 */
[----:B0-----:R1:W5:Y:S01]  /*0e80*/  LDG.E R19, desc[UR46][R4.64] ;  /* 0x0000002e04137981 */ /* 0x001362000c1e1900 */
[----:B------:R-:W-:Y:S05]  /*0e90*/  BRA `(.L_x_8) ;  /* 0x0000000000087947 */ /* 0x000fea0003800000 */
.L_x_9:
[----:B------:R-:W-:Y:S02]  /*0ea0*/  ULDC UR4, c[0x0][0x580] ;  /* 0x0001600000047ab9 */ /* 0x000fe40000000800 */
[----:B------:R-:W-:-:S07]  /*0eb0*/  IMAD.U32 R19, RZ, RZ, UR4 ;  /* 0x00000004ff137e24 */ /* 0x000fce000f8e00ff */
.L_x_8:
[----:B------:R-:W-:Y:S02]  /*0ec0*/  ULDC.64 UR4, c[0x0][0x5a0] ;  /* 0x0001680000047ab9 */ /* 0x000fe40000000a00 */
[----:B------:R-:W-:-:S04]  /*0ed0*/  ISETP.NE.U32.AND P0, PT, RZ, UR4, PT ;  /* 0x00000004ff007c0c */ /* 0x000fc8000bf05070 */
[----:B------:R-:W-:-:S13]  /*0ee0*/  ISETP.NE.AND.EX P0, PT, RZ, UR5, PT, P0 ;  /* 0x00000005ff007c0c */ /* 0x000fda000bf05300 */
[----:B------:R-:W-:Y:S05]  /*0ef0*/  @!P0 BRA `(.L_x_10) ;  /* 0x00000000001c8947 */ /* 0x000fea0003800000 */
[----:B01----:R-:W0:Y:S02]  /*0f00*/  LDC.64 R4, c[0x0][0x5a0] ;  /* 0x00016800ff047b82 */ /* 0x003e240000000a00 */
[----:B0-----:R-:W2:Y:S02]  /*0f10*/  LDG.E.64 R4, desc[UR46][R4.64] ;  /* 0x0000002e04047981 */ /* 0x001ea4000c1e1b00 */
[----:B--2---:R-:W-:-:S04]  /*0f20*/  ISETP.NE.U32.AND P0, PT, R4, RZ, PT ;  /* 0x000000ff0400720c */ /* 0x004fc80003f05070 */
[----:B------:R-:W-:-:S13]  /*0f30*/  ISETP.NE.AND.EX P0, PT, R5, RZ, PT, P0 ;  /* 0x000000ff0500720c */ /* 0x000fda0003f05300 */
[----:B------:R-:W-:Y:S05]  /*0f40*/  @!P0 BRA `(.L_x_10) ;  /* 0x0000000000088947 */ /* 0x000fea0003800000 */
[----:B------:R0:W5:Y:S01]  /*0f50*/  LD.E R22, desc[UR46][R4.64] ;  /* 0x0000002e04167980 */ /* 0x000162000c101900 */
[----:B------:R-:W-:Y:S05]  /*0f60*/  BRA `(.L_x_11) ;  /* 0x0000000000247947 */ /* 0x000fea0003800000 */
.L_x_10:
[----:B------:R-:W-:Y:S02]  /*0f70*/  ULDC.64 UR4, c[0x0][0x590] ;  /* 0x0001640000047ab9 */ /* 0x000fe40000000a00 */
[----:B------:R-:W-:-:S04]  /*0f80*/  ISETP.NE.U32.AND P0, PT, RZ, UR4, PT ;  /* 0x00000004ff007c0c */ /* 0x000fc8000bf05070 */
[----:B------:R-:W-:-:S13]  /*0f90*/  ISETP.NE.AND.EX P0, PT, RZ, UR5, PT, P0 ;  /* 0x00000005ff007c0c */ /* 0x000fda000bf05300 */
[----:B------:R-:W-:Y:S05]  /*0fa0*/  @!P0 BRA `(.L_x_12) ;  /* 0x00000000000c8947 */ /* 0x000fea0003800000 */
[----:B------:R-:W2:Y:S02]  /*0fb0*/  LDC.64 R22, c[0x0][0x590] ;  /* 0x00016400ff167b82 */ /* 0x000ea40000000a00 */
[----:B--2---:R2:W5:Y:S01]  /*0fc0*/  LDG.E R22, desc[UR46][R22.64] ;  /* 0x0000002e16167981 */ /* 0x004562000c1e1900 */
[----:B------:R-:W-:Y:S05]  /*0fd0*/  BRA `(.L_x_11) ;  /* 0x0000000000087947 */ /* 0x000fea0003800000 */
.L_x_12:
[----:B------:R-:W-:Y:S02]  /*0fe0*/  ULDC UR4, c[0x0][0x584] ;  /* 0x0001610000047ab9 */ /* 0x000fe40000000800 */
[----:B------:R-:W-:-:S07]  /*0ff0*/  IMAD.U32 R22, RZ, RZ, UR4 ;  /* 0x00000004ff167e24 */ /* 0x000fce000f8e00ff */
.L_x_11:
[----:B------:R-:W-:-:S13]  /*1000*/  LOP3.LUT P0, RZ, R0, 0xff, RZ, 0xc0, !PT ;  /* 0x000000ff00ff7812 */ /* 0x000fda000780c0ff */
[----:B------:R-:W-:Y:S05]  /*1010*/  @!P0 EXIT ;  /* 0x000000000000894d */ /* 0x000fea0003800000 */
[----:B------:R-:W-:Y:S01]  /*1020*/  ULDC UR4, c[0x0][0x28c] ;  /* 0x0000a30000047ab9 */ /* 0x000fe20000000800 */
[----:B------:R-:W-:Y:S02]  /*1030*/  ULOP3.LUT UR43, UR38, 0x1, URZ, 0xfc, !UPT ;  /* 0x00000001262b7892 */ /* 0x000fe4000f8efc3f */
[----:B------:R-:W-:Y:S01]  /*1040*/  UIADD3 UR4, UR4, 0x7f, URZ ;  /* 0x0000007f04047890 */ /* 0x000fe2000fffe03f */
[----:B------:R-:W-:Y:S01]  /*1050*/  UMOV UR36, URZ ;  /* 0x0000003f00247c82 */ /* 0x000fe20008000000 */
[----:B------:R-:W-:Y:S02]  /*1060*/  UMOV UR37, URZ ;  /* 0x0000003f00257c82 */ /* 0x000fe40008000000 */
[----:B------:R-:W-:-:S04]  /*1070*/  USHF.R.S32.HI UR5, URZ, 0x1f, UR4 ;  /* 0x0000001f3f057899 */ /* 0x000fc80008011404 */
[----:B------:R-:W-:-:S04]  /*1080*/  ULEA.HI UR5, UR5, UR4, URZ, 0x7 ;  /* 0x0000000405057291 */ /* 0x000fc8000f8f383f */
[----:B------:R-:W-:-:S12]  /*1090*/  USHF.R.S32.HI UR44, URZ, 0x7, UR5 ;  /* 0x000000073f2c7899 */ /* 0x000fd80008011405 */
.L_x_348:
[----:B------:R-:W-:Y:S01]  /*10a0*/  LOP3.LUT R0, R2, 0x80, RZ, 0xc0, !PT ;  /* 0x0000008002007812 */ /* 0x000fe200078ec0ff */
[----:B---3--:R-:W3:Y:S01]  /*10b0*/  S2UR UR6, SR_CgaCtaId ;  /* 0x00000000000679c3 */ /* 0x008ee20000008800 */
[----:B------:R-:W-:Y:S02]  /*10c0*/  UMOV UR45, 0x400 ;  /* 0x00000400002d7882 */ /* 0x000fe40000000000 */
[----:B------:R-:W-:-:S06]  /*10d0*/  SHF.R.U32.HI R0, RZ, 0x7, R0 ;  /* 0x00000007ff007819 */ /* 0x000fcc0000011600 */
[----:B----4-:R-:W4:Y:S01]  /*10e0*/  SHFL.IDX PT, R0, R0, RZ, 0x1f ;  /* 0x00001fff00007589 */ /* 0x010f2200000e0000 */
[----:B---3--:R-:W-:Y:S01]  /*10f0*/  ULEA UR45, UR6, UR45, 0x18 ;  /* 0x0000002d062d7291 */ /* 0x008fe2000f8ec03f */
[----:B----4-:R-:W-:-:S13]  /*1100*/  R2UR UR4, R0 ;  /* 0x00000000000472ca */ /* 0x010fda00000e0000 */
[----:B------:R-:W-:-:S04]  /*1110*/  ULEA.HI UR5, UR4, UR4, URZ, 0x1 ;  /* 0x0000000404057291 */ /* 0x000fc8000f8f083f */
[----:B------:R-:W-:-:S04]  /*1120*/  ULOP3.LUT UR5, UR5, 0x7fffe, URZ, 0xc0, !UPT ;  /* 0x0007fffe05057892 */ /* 0x000fc8000f8ec03f */
[----:B------:R-:W-:-:S03]  /*1130*/  UIADD3 UR5, UR4, -UR5, URZ ;  /* 0x8000000504057290 */ /* 0x000fc6000fffe03f */
[----:B------:R-:W-:Y:S01]  /*1140*/  ULDC UR4, c[0x0][0x28c] ;  /* 0x0000a30000047ab9 */ /* 0x000fe20000000800 */
[----:B------:R-:W-:Y:S01]  /*1150*/  ULEA UR5, UR5, UR45, 0xd ;  /* 0x0000002d05057291 */ /* 0x000fe2000f8e683f */
[----:B------:R-:W-:-:S03]  /*1160*/  ISETP.LT.AND P0, PT, RZ, UR4, PT ;  /* 0x00000004ff007c0c */ /* 0x000fc6000bf01270 */
[----:B------:R-:W-:-:S04]  /*1170*/  UIADD3 UR5, UR5, 0x100, URZ ;  /* 0x0000010005057890 */ /* 0x000fc8000fffe03f */
[----:B------:R-:W-:-:S04]  /*1180*/  USHF.R.U32.HI UR5, URZ, 0x4, UR5 ;  /* 0x000000043f057899 */ /* 0x000fc80008011605 */
[----:B------:R-:W-:Y:S02]  /*1190*/  ULOP3.LUT UR48, UR5, 0x3fff, URZ, 0xc0, !UPT ;  /* 0x00003fff05307892 */ /* 0x000fe4000f8ec03f */
[----:B-1---5:R-:W-:Y:S10]  /*11a0*/  @P0 BRA `(.L_x_13) ;  /* 0x0000000000400947 */ /* 0x022ff40003800000 */
[----:B------:R-:W-:Y:S01]  /*11b0*/  MOV R0, 0x0 ;  /* 0x0000000000007802 */ /* 0x000fe20000000f00 */
[----:B------:R-:W-:Y:S01]  /*11c0*/  ULDC.64 UR4, c[0x4][0x68] ;  /* 0x01001a0000047ab9 */ /* 0x000fe20000000a00 */
[----:B------:R-:W-:Y:S01]  /*11d0*/  ULDC.64 UR6, c[0x4][0x8] ;  /* 0x0100020000067ab9 */ /* 0x000fe20000000a00 */
[----:B01----:R-:W-:Y:S01]  /*11e0*/  IMAD.U32 R4, RZ, RZ, UR4 ;  /* 0x00000004ff047e24 */ /* 0x003fe2000f8e00ff */
[----:B------:R0:W1:Y:S01]  /*11f0*/  LDC.64 R14, c[0x4][R0] ;  /* 0x01000000000e7b82 */ /* 0x0000620000000a00 */
[----:B------:R-:W-:Y:S01]  /*1200*/  IMAD.U32 R5, RZ, RZ, UR5 ;  /* 0x00000005ff057e24 */ /* 0x000fe2000f8e00ff */
[----:B------:R-:W-:Y:S01]  /*1210*/  ULDC.64 UR4, c[0x4][0x70] ;  /* 0x01001c0000047ab9 */ /* 0x000fe20000000a00 */
[----:B------:R-:W-:Y:S02]  /*1220*/  IMAD.U32 R10, RZ, RZ, UR6 ;  /* 0x00000006ff0a7e24 */ /* 0x000fe4000f8e00ff */
[----:B------:R-:W-:Y:S02]  /*1230*/  IMAD.U32 R6, RZ, RZ, UR4 ;  /* 0x00000004ff067e24 */ /* 0x000fe4000f8e00ff */
[----:B------:R-:W-:-:S02]  /*1240*/  IMAD.U32 R7, RZ, RZ, UR5 ;  /* 0x00000005ff077e24 */ /* 0x000fc4000f8e00ff */
[----:B------:R-:W-:Y:S02]  /*1250*/  IMAD.U32 R11, RZ, RZ, UR7 ;  /* 0x00000007ff0b7e24 */ /* 0x000fe4000f8e00ff */
[----:B------:R-:W-:Y:S02]  /*1260*/  IMAD.MOV.U32 R8, RZ, RZ, 0x1e1 ;  /* 0x000001e1ff087424 */ /* 0x000fe400078e00ff */
[----:B------:R-:W-:Y:S02]  /*1270*/  IMAD.MOV.U32 R12, RZ, RZ, 0x1 ;  /* 0x00000001ff0c7424 */ /* 0x000fe400078e00ff */
[----:B0-----:R-:W-:-:S07]  /*1280*/  IMAD.MOV.U32 R13, RZ, RZ, RZ ;  /* 0x000000ffff0d7224 */ /* 0x001fce00078e00ff */
[----:B------:R-:W-:-:S07]  /*1290*/  LEPC R20, `(.L_x_13) ;  /* 0x000000001014794e */ /* 0x000fce0000000000 */
[----:B-12--5:R-:W-:Y:S05]  /*12a0*/  CALL.ABS.NOINC R14 ;  /* 0x000000000e007343 */ /* 0x026fea0003c00000 */
.L_x_13:
[----:B------:R-:W-:-:S05]  /*12b0*/  IMAD.U32 R0, RZ, RZ, UR43 ;  /* 0x0000002bff007e24 */ /* 0x000fca000f8e00ff */
[----:B------:R-:W-:-:S13]  /*12c0*/  ISETP.NE.AND P0, PT, R0, 0x3, PT ;  /* 0x000000030000780c */ /* 0x000fda0003f05270 */
[----:B------:R-:W-:Y:S05]  /*12d0*/  @!P0 BRA `(.L_x_14) ;  /* 0x0000000000048947 */ /* 0x000fea0003800000 */
[----:B------:R-:W-:Y:S01]  /*12e0*/  BPT.TRAP 0x1 ;  /* 0x000000040000795c */ /* 0x000fe20000300000 */
.L_x_14:
[----:B------:R-:W-:Y:S02]  /*12f0*/  IMAD.U32 R3, RZ, RZ, UR37 ;  /* 0x00000025ff037e24 */ /* 0x000fe4000f8e00ff */
[----:B------:R-:W-:-:S03]  /*1300*/  IMAD.U32 R0, RZ, RZ, UR36 ;  /* 0x00000024ff007e24 */ /* 0x000fc6000f8e00ff */
[----:B------:R-:W-:Y:S02]  /*1310*/  LEA R3, R3, UR45, 0x3 ;  /* 0x0000002d03037c11 */ /* 0x000fe4000f8e18ff */
[----:B------:R-:W-:-:S04]  /*1320*/  SHF.L.U32 R0, R0, 0x1f, RZ ;  /* 0x0000001f00007819 */ /* 0x000fc800000006ff */
[----:B------:R3:W4:Y:S01]  /*1330*/  SYNCS.PHASECHK.TRANS64.TRYWAIT P1, [R3+URZ], R0 ;  /* 0x00000000030075a7 */ /* 0x000722000802017f */
[----:B------:R-:W-:Y:S05]  /*1340*/  @!P0 BRA `(.L_x_15) ;  /* 0x0000000000048947 */ /* 0x000fea0003800000 */
[----:B------:R-:W-:Y:S01]  /*1350*/  BPT.TRAP 0x1 ;  /* 0x000000040000795c */ /* 0x000fe20000300000 */
.L_x_15:
[----:B----4-:R-:W-:Y:S05]  /*1360*/  @P1 BRA `(.L_x_16) ;  /* 0x0000000000081947 */ /* 0x010fea0003800000 */
[----:B------:R-:W4:Y:S02]  /*1370*/  SYNCS.PHASECHK.TRANS64.TRYWAIT P1, [R3+URZ], R0 ;  /* 0x00000000030075a7 */ /* 0x000f24000802017f */
[----:B----4-:R-:W-:Y:S05]  /*1380*/  @!P1 BRA `(.L_x_17) ;  /* 0x000000fc00e49947 */ /* 0x010fea0003800000 */
.L_x_16:
[----:B------:R-:W-:-:S04]  /*1390*/  UISETP.LT.AND UP0, UPT, UR44, 0x1, UPT ;  /* 0x000000012c00788c */ /* 0x000fc8000bf01270 */
[----:B------:R-:W-:-:S06]  /*13a0*/  USEL UR4, UR44, 0x1, UP0 ;  /* 0x000000012c047887 */ /* 0x000fcc0008000000 */
[----:B---34-:R-:W-:Y:S01]  /*13b0*/  IMAD.U32 R0, RZ, RZ, UR4 ;  /* 0x00000004ff007e24 */ /* 0x018fe2000f8e00ff */
[----:B------:R-:W-:Y:S05]  /*13c0*/  WARPSYNC.ALL ;  /* 0x0000000000007948 */ /* 0x000fea0003800000 */
[----:B------:R-:W-:-:S04]  /*13d0*/  IADD3 R0, -R0, UR44, RZ ;  /* 0x0000002c00007c10 */ /* 0x000fc8000fffe1ff */
[----:B------:R-:W-:Y:S01]  /*13e0*/  ISETP.GE.AND P1, PT, R0, 0x1, PT ;  /* 0x000000010000780c */ /* 0x000fe20003f26270 */
[----:B------:R-:W-:Y:S01]  /*13f0*/  UIADD3 UR45, UR45, 0x20100, URZ ;  /* 0x000201002d2d7890 */ /* 0x000fe2000fffe03f */
[----:B------:R-:W-:Y:S01]  /*1400*/  WARPGROUP.ARRIVE ;  /* 0x00000000000079c5 */ /* 0x000fe20000000000 */
[----:B------:R-:W-:Y:S02]  /*1410*/  ULOP3.LUT UR24, UR48, 0x10000, URZ, 0xfc, !UPT ;  /* 0x0001000030187892 */ /* 0x000fe4000f8efc3f */
[----:B------:R-:W-:Y:S02]  /*1420*/  USHF.R.U32.HI UR45, URZ, 0x4, UR45 ;  /* 0x000000043f2d7899 */ /* 0x000fe4000801162d */
[----:B------:R-:W-:Y:S02]  /*1430*/  ULEA UR26, UR37, UR24, 0xc ;  /* 0x00000018251a7291 */ /* 0x000fe4000f8e603f */
[----:B------:R-:W-:Y:S01]  /*1440*/  ULOP3.LUT UR25, UR45, 0x3fff, URZ, 0xc0, !UPT ;  /* 0x00003fff2d197892 */ /* 0x000fe2000f8ec03f */
[----:B------:R-:W-:Y:S01]  /*1450*/  UMOV UR5, 0x40000040 ;  /* 0x4000004000057882 */ /* 0x000fe20000000000 */
[----:B------:R-:W-:-:S02]  /*1460*/  UMOV UR7, 0x40000040 ;  /* 0x4000004000077882 */ /* 0x000fc40000000000 */
[----:B------:R-:W-:Y:S01]  /*1470*/  ULOP3.LUT UR25, UR25, 0x10000, URZ, 0xfc, !UPT ;  /* 0x0001000019197892 */ /* 0x000fe2000f8efc3f */
[----:B------:R-:W-:Y:S01]  /*1480*/  UMOV UR4, UR26 ;  /* 0x0000001a00047c82 */ /* 0x000fe20008000000 */
[----:B------:R-:W-:Y:S02]  /*1490*/  UMOV UR9, UR5 ;  /* 0x0000000500097c82 */ /* 0x000fe40008000000 */
[----:B------:R-:W-:Y:S01]  /*14a0*/  UIMAD UR27, UR37, 0xa00, UR25 ;  /* 0x00000a00251b78a4 */ /* 0x000fe2000f8e0219 */
[----:B------:R-:W-:Y:S01]  /*14b0*/  UMOV UR8, UR4 ;  /* 0x0000000400087c82 */ /* 0x000fe20008000000 */
[----:B------:R-:W-:Y:S02]  /*14c0*/  UMOV UR11, 0x40000040 ;  /* 0x40000040000b7882 */ /* 0x000fe40000000000 */
[----:B------:R-:W-:Y:S02]  /*14d0*/  UIADD3 UR10, UR27, 0x100, URZ ;  /* 0x000001001b0a7890 */ /* 0x000fe4000fffe03f */
[----:B------:R-:W-:-:S02]  /*14e0*/  UIADD3 UR14, UR27, 0x200, URZ ;  /* 0x000002001b0e7890 */ /* 0x000fc4000fffe03f */
[----:B------:R-:W-:Y:S01]  /*14f0*/  UMOV UR6, UR27 ;  /* 0x0000001b00067c82 */ /* 0x000fe20008000000 */
[----:B------:R-:W-:Y:S01]  /*1500*/  UMOV UR12, UR4 ;  /* 0x00000004000c7c82 */ /* 0x000fe20008000000 */
[----:B------:R-:W-:Y:S01]  /*1510*/  HGMMA.64x32x16.F32 R168, gdesc[UR4], RZ, !UPT, gsb0 ;  /* 0x0060000004a879f0 */ /* 0x000fe2000c0008ff */
[----:B------:R-:W-:Y:S01]  /*1520*/  UMOV UR13, UR5 ;  /* 0x00000005000d7c82 */ /* 0x000fe20008000000 */
[----:B------:R-:W-:Y:S01]  /*1530*/  UMOV UR15, 0x40000040 ;  /* 0x40000040000f7882 */ /* 0x000fe20000000000 */
[----:B------:R-:W-:Y:S01]  /*1540*/  UIADD3 UR18, UR27, 0x300, URZ ;  /* 0x000003001b127890 */ /* 0x000fe2000fffe03f */
[----:B------:R-:W-:Y:S01]  /*1550*/  UMOV UR16, UR4 ;  /* 0x0000000400107c82 */ /* 0x000fe20008000000 */
[----:B------:R-:W-:Y:S01]  /*1560*/  UMOV UR17, UR5 ;  /* 0x0000000500117c82 */ /* 0x000fe20008000000 */
[----:B------:R-:W-:Y:S01]  /*1570*/  UMOV UR19, 0x40000040 ;  /* 0x4000004000137882 */ /* 0x000fe20000000000 */
[----:B------:R-:W-:Y:S01]  /*1580*/  UIADD3 UR22, UR27, 0x400, URZ ;  /* 0x000004001b167890 */ /* 0x000fe2000fffe03f */
[----:B------:R-:W-:Y:S01]  /*1590*/  UMOV UR20, UR4 ;  /* 0x0000000400147c82 */ /* 0x000fe20008000000 */
[----:B------:R-:W-:Y:S01]  /*15a0*/  UMOV UR21, UR5 ;  /* 0x0000000500157c82 */ /* 0x000fe20008000000 */
[----:B------:R-:W-:Y:S01]  /*15b0*/  UMOV UR23, 0x40000040 ;  /* 0x4000004000177882 */ /* 0x000fe20000000000 */
[----:B------:R-:W-:Y:S01]  /*15c0*/  UIADD3 UR4, UR26, 0x2, URZ ;  /* 0x000000021a047890 */ /* 0x000fe2000fffe03f */
[----:B------:R-:W-:Y:S01]  /*15d0*/  UMOV UR5, 0x40000040 ;  /* 0x4000004000057882 */ /* 0x000fe20000000000 */
[----:B------:R-:W-:-:S02]  /*15e0*/  WARPGROUP.DEPBAR.LE gsb0, 0x0 ;  /* 0x00008000000079c5 */ /* 0x000fc40000010000 */
[----:B------:R-:W-:-:S06]  /*15f0*/  WARPGROUP.ARRIVE ;  /* 0x00000000000079c5 */ /* 0x000fcc0000000000 */
[----:B------:R-:W-:Y:S01]  /*1600*/  HGMMA.64x32x16.F32 R136, gdesc[UR8], RZ, !UPT, gsb0 ;  /* 0x00600000088879f0 */ /* 0x000fe2000c0008ff */
[----:B------:R-:W-:Y:S02]  /*1610*/  UIADD3 UR8, UR26, 0x400, URZ ;  /* 0x000004001a087890 */ /* 0x000fe4000fffe03f */
[----:B------:R-:W-:Y:S02]  /*1620*/  WARPGROUP.DEPBAR.LE gsb0, 0x0 ;  /* 0x00008000000079c5 */ /* 0x000fe40000010000 */
[----:B------:R-:W-:-:S06]  /*1630*/  WARPGROUP.ARRIVE ;  /* 0x00000000000079c5 */ /* 0x000fcc0000000000 */
[----:B------:R-:W-:Y:S03]  /*1640*/  HGMMA.64x32x16.F32 R104, gdesc[UR12], RZ, !UPT, gsb0 ;  /* 0x006000000c6879f0 */ /* 0x000fe6000c0008ff */
[----:B------:R-:W-:Y:S02]  /*1650*/  WARPGROUP.DEPBAR.LE gsb0, 0x0 ;  /* 0x00008000000079c5 */ /* 0x000fe40000010000 */
[----:B------:R-:W-:-:S06]  /*1660*/  WARPGROUP.ARRIVE ;  /* 0x00000000000079c5 */ /* 0x000fcc0000000000 */
[----:B------:R-:W-:Y:S03]  /*1670*/  HGMMA.64x32x16.F32 R72, gdesc[UR16], RZ, !UPT, gsb0 ;  /* 0x00600000104879f0 */ /* 0x000fe6000c0008ff */
[----:B------:R-:W-:Y:S02]  /*1680*/  WARPGROUP.DEPBAR.LE gsb0, 0x0 ;  /* 0x00008000000079c5 */ /* 0x000fe40000010000 */
[----:B------:R-:W-:-:S06]  /*1690*/  WARPGROUP.ARRIVE ;  /* 0x00000000000079c5 */ /* 0x000fcc0000000000 */
[----:B------:R-:W-:Y:S01]  /*16a0*/  HGMMA.64x32x16.F32 R40, gdesc[UR20], RZ, !UPT, gsb0 ;  /* 0x00600000142879f0 */ /* 0x000fe2000c0008ff */
[----:B------:R-:W-:Y:S01]  /*16b0*/  UMOV UR20, UR8 ;  /* 0x0000000800147c82 */ /* 0x000fe20008000000 */
[----:B------:R-:W-:Y:S01]  /*16c0*/  UMOV UR21, 0x40000040 ;  /* 0x4000004000157882 */ /* 0x000fe20000000000 */
[----:B------:R-:W-:Y:S01]  /*16d0*/  UMOV UR16, UR20 ;  /* 0x0000001400107c82 */ /* 0x000fe20008000000 */
[----:B------:R-:W-:Y:S01]  /*16e0*/  UMOV UR17, UR21 ;  /* 0x0000001500117c82 */ /* 0x000fe20008000000 */
[----:B------:R-:W-:Y:S01]  /*16f0*/  UMOV UR12, UR20 ;  /* 0x00000014000c7c82 */ /* 0x000fe20008000000 */
[----:B------:R-:W-:Y:S01]  /*1700*/  UMOV UR13, UR21 ;  /* 0x00000015000d7c82 */ /* 0x000fe20008000000 */
[----:B------:R-:W-:Y:S01]  /*1710*/  UMOV UR8, UR20 ;  /* 0x0000001400087c82 */ /* 0x000fe20008000000 */
[----:B------:R-:W-:Y:S01]  /*1720*/  UMOV UR9, UR21 ;  /* 0x0000001500097c82 */ /* 0x000fe20008000000 */
[----:B------:R-:W-:Y:S02]  /*1730*/  WARPGROUP.DEPBAR.LE gsb0, 0x0 ;  /* 0x00008000000079c5 */ /* 0x000fe40000010000 */
[----:B------:R-:W-:-:S06]  /*1740*/  WARPGROUP.ARRIVE ;  /* 0x00000000000079c5 */ /* 0x000fcc0000000000 */
[----:B------:R-:W-:Y:S01]  /*1750*/  HGMMA.64x32x16.F32 R24, gdesc[UR20], RZ, !UPT, gsb0 ;  /* 0x00600000141879f0 */ /* 0x000fe2000c0008ff */
[----:B------:R-:W-:Y:S01]  /*1760*/  UMOV UR22, UR6 ;  /* 0x0000000600167c82 */ /* 0x000fe20008000000 */
[----:B------:R-:W-:Y:S01]  /*1770*/  UMOV UR23, UR7 ;  /* 0x0000000700177c82 */ /* 0x000fe20008000000 */
[----:B------:R-:W-:Y:S01]  /*1780*/  UIADD3 UR6, UR27, 0x2, URZ ;  /* 0x000000021b067890 */ /* 0x000fe2000fffe03f */
[----:B------:R-:W-:Y:S01]  /*1790*/  UMOV UR7, 0x40000040 ;  /* 0x4000004000077882 */ /* 0x000fe20000000000 */
[----:B------:R-:W-:Y:S02]  /*17a0*/  WARPGROUP.DEPBAR.LE gsb0, 0x0 ;  /* 0x00008000000079c5 */ /* 0x000fe40000010000 */
[----:B------:R-:W-:-:S06]  /*17b0*/  WARPGROUP.ARRIVE ;  /* 0x00000000000079c5 */ /* 0x000fcc0000000000 */
[----:B------:R-:W-:Y:S01]  /*17c0*/  HGMMA.64x32x16.F32 R56, gdesc[UR16], RZ, !UPT, gsb0 ;  /* 0x00600000103879f0 */ /* 0x000fe2000c0008ff */
[----:B------:R-:W-:Y:S01]  /*17d0*/  UIADD3 UR18, UR27, 0x302, URZ ;  /* 0x000003021b127890 */ /* 0x000fe2000fffe03f */
[----:B------:R-:W-:Y:S01]  /*17e0*/  UMOV UR16, UR4 ;  /* 0x0000000400107c82 */ /* 0x000fe20008000000 */
[----:B------:R-:W-:Y:S01]  /*17f0*/  UMOV UR17, UR5 ;  /* 0x0000000500117c82 */ /* 0x000fe20008000000 */
        /* <DEDUP_REMOVED lines=24> */
[----:B------:R-:W-:Y:S03]  /*1980*/  HGMMA.64x32x16.F32 R168, gdesc[UR4], R168, gsb0 ;  /* 0x0060000004a879f0 */ /* 0x000fe600080008a8 */
[----:B------:R-:W-:Y:S02]  /*1990*/  WARPGROUP.DEPBAR.LE gsb0, 0x0 ;  /* 0x00008000000079c5 */ /* 0x000fe40000010000 */
[----:B------:R-:W-:-:S06]  /*19a0*/  WARPGROUP.ARRIVE ;  /* 0x00000000000079c5 */ /* 0x000fcc0000000000 */
[----:B------:R-:W-:Y:S01]  /*19b0*/  HGMMA.64x32x16.F32 R136, gdesc[UR8], R136, gsb0 ;  /* 0x00600000088879f0 */ /* 0x000fe20008000888 */
[----:B------:R-:W-:Y:S02]  /*19c0*/  UIADD3 UR8, UR26, 0x402, URZ ;  /* 0x000004021a087890 */ /* 0x000fe4000fffe03f */
[----:B------:R-:W-:Y:S02]  /*19d0*/  WARPGROUP.DEPBAR.LE gsb0, 0x0 ;  /* 0x00008000000079c5 */ /* 0x000fe40000010000 */
[----:B------:R-:W-:-:S06]  /*19e0*/  WARPGROUP.ARRIVE ;  /* 0x00000000000079c5 */ /* 0x000fcc0000000000 */
[----:B------:R-:W-:Y:S03]  /*19f0*/  HGMMA.64x32x16.F32 R104, gdesc[UR12], R104, gsb0 ;  /* 0x006000000c6879f0 */ /* 0x000fe60008000868 */
[----:B------:R-:W-:Y:S02]  /*1a00*/  WARPGROUP.DEPBAR.LE gsb0, 0x0 ;  /* 0x00008000000079c5 */ /* 0x000fe40000010000 */
[----:B------:R-:W-:-:S06]  /*1a10*/  WARPGROUP.ARRIVE ;  /* 0x00000000000079c5 */ /* 0x000fcc0000000000 */
[----:B------:R-:W-:Y:S03]  /*1a20*/  HGMMA.64x32x16.F32 R72, gdesc[UR16], R72, gsb0 ;  /* 0x00600000104879f0 */ /* 0x000fe60008000848 */
[----:B------:R-:W-:Y:S02]  /*1a30*/  WARPGROUP.DEPBAR.LE gsb0, 0x0 ;  /* 0x00008000000079c5 */ /* 0x000fe40000010000 */
[----:B------:R-:W-:-:S06]  /*1a40*/  WARPGROUP.ARRIVE ;  /* 0x00000000000079c5 */ /* 0x000fcc0000000000 */
[----:B------:R-:W-:Y:S01]  /*1a50*/  HGMMA.64x32x16.F32 R40, gdesc[UR20], R40, gsb0 ;  /* 0x00600000142879f0 */ /* 0x000fe20008000828 */
        /* <DEDUP_REMOVED lines=8> */
[----:B------:R-:W-:Y:S01]  /*1ae0*/  UMOV UR4, UR20 ;  /* 0x0000001400047c82 */ /* 0x000fe20008000000 */
[----:B------:R-:W-:Y:S01]  /*1af0*/  UMOV UR5, UR21 ;  /* 0x0000001500057c82 */ /* 0x000fe20008000000 */
[----:B------:R-:W-:-:S02]  /*1b00*/  WARPGROUP.DEPBAR.LE gsb0, 0x0 ;  /* 0x00008000000079c5 */ /* 0x000fc40000010000 */
[----:B------:R-:W-:-:S06]  /*1b10*/  WARPGROUP.ARRIVE ;  /* 0x00000000000079c5 */ /* 0x000fcc0000000000 */
[----:B------:R-:W-:Y:S01]  /*1b20*/  HGMMA.64x32x16.F32 R24, gdesc[UR20], R24, gsb0 ;  /* 0x00600000141879f0 */ /* 0x000fe20008000818 */
[----:B------:R-:W-:Y:S01]  /*1b30*/  UIADD3 UR22, UR27, 0x404, URZ ;  /* 0x000004041b167890 */ /* 0x000fe2000fffe03f */
[----:B------:R-:W-:Y:S01]  /*1b40*/  UMOV UR23, 0x40000040 ;  /* 0x4000004000177882 */ /* 0x000fe20000000000 */
[----:B------:R-:W-:Y:S02]  /*1b50*/  WARPGROUP.DEPBAR.LE gsb0, 0x0 ;  /* 0x00008000000079c5 */ /* 0x000fe40000010000 */
        /* <DEDUP_REMOVED lines=17> */
[----:B------:R-:W-:Y:S02]  /*1c70*/  UIADD3 UR4, UR26, 0x4, URZ ;  /* 0x000000041a047890 */ /* 0x000fe4000fffe03f */
[----:B------:R-:W-:Y:S01]  /*1c80*/  UIADD3 UR6, UR27, 0x4, URZ ;  /* 0x000000041b067890 */ /* 0x000fe2000fffe03f */
[----:B------:R-:W-:Y:S01]  /*1c90*/  UMOV UR5, 0x40000040 ;  /* 0x4000004000057882 */ /* 0x000fe20000000000 */
[----:B------:R-:W-:Y:S01]  /*1ca0*/  UMOV UR7, 0x40000040 ;  /* 0x4000004000077882 */ /* 0x000fe20000000000 */
[----:B------:R-:W-:Y:S02]  /*1cb0*/  UMOV UR9, UR5 ;  /* 0x0000000500097c82 */ /* 0x000fe40008000000 */
        /* <DEDUP_REMOVED lines=312> */
[----:B------:R-:W-:Y:S01]  /*3040*/  UIADD3 UR26, UR26, 0xc06, URZ ;  /* 0x00000c061a1a7890 */ /* 0x000fe2000fffe03f */
[----:B------:R-:W-:-:S02]  /*3050*/  WARPGROUP.DEPBAR.LE gsb0, 0x0 ;  /* 0x00008000000079c5 */ /* 0x000fc40000010000 */
[----:B------:R-:W-:-:S06]  /*3060*/  WARPGROUP.ARRIVE ;  /* 0x00000000000079c5 */ /* 0x000fcc0000000000 */
[----:B------:R-:W-:Y:S03]  /*3070*/  HGMMA.64x32x16.F32 R168, gdesc[UR4], R168, gsb0 ;  /* 0x0060000004a879f0 */ /* 0x000fe600080008a8 */
        /* <DEDUP_REMOVED lines=38> */
[----:B------:R-:W-:Y:S05]  /*32e0*/  @!P1 BRA `(.L_x_18) ;  /* 0x00000020004c9947 */ /* 0x000fea0003800000 */
[----:B------:R-:W-:Y:S02]  /*32f0*/  UIADD3 UR28, UR37, 0x1, URZ ;  /* 0x00000001251c7890 */ /* 0x000fe4000fffe03f */
[----:B------:R-:W-:Y:S02]  /*3300*/  UMOV UR27, UR37 ;  /* 0x00000025001b7c82 */ /* 0x000fe40008000000 */
[----:B------:R-:W-:-:S04]  /*3310*/  UISETP.NE.AND UP0, UPT, UR28, 0x2, UPT ;  /* 0x000000021c00788c */ /* 0x000fc8000bf05270 */
[----:B------:R-:W-:Y:S02]  /*3320*/  USEL UR29, URZ, 0x1, UP0 ;  /* 0x000000013f1d7887 */ /* 0x000fe40008000000 */
[----:B------:R-:W-:Y:S02]  /*3330*/  USEL UR28, UR28, URZ, UP0 ;  /* 0x0000003f1c1c7287 */ /* 0x000fe40008000000 */
[----:B------:R-:W-:-:S12]  /*3340*/  ULOP3.LUT UR29, UR36, UR29, URZ, 0x3c, !UPT ;  /* 0x0000001d241d7292 */ /* 0x000fd8000f8e3c3f */
.L_x_25:
[----:B0--3--:R-:W-:Y:S05]  /*3350*/  @!P0 BRA `(.L_x_19) ;  /* 0x0000000000048947 */ /* 0x009fea0003800000 */
[----:B------:R-:W-:Y:S01]  /*3360*/  BPT.TRAP 0x1 ;  /* 0x000000040000795c */ /* 0x000fe20000300000 */
.L_x_19:
[----:B------:R-:W3:Y:S01]  /*3370*/  S2UR UR4, SR_CgaCtaId ;  /* 0x00000000000479c3 */ /* 0x000ee20000008800 */
[----:B------:R-:W-:Y:S01]  /*3380*/  UMOV UR26, 0x400 ;  /* 0x00000400001a7882 */ /* 0x000fe20000000000 */
[----:B------:R-:W-:-:S05]  /*3390*/  IMAD.U32 R3, RZ, RZ, UR29 ;  /* 0x0000001dff037e24 */ /* 0x000fca000f8e00ff */
[----:B------:R-:W-:Y:S01]  /*33a0*/  SHF.L.U32 R3, R3, 0x1f, RZ ;  /* 0x0000001f03037819 */ /* 0x000fe200000006ff */
[----:B---3--:R-:W-:-:S04]  /*33b0*/  ULEA UR26, UR4, UR26, 0x18 ;  /* 0x0000001a041a7291 */ /* 0x008fc8000f8ec03f */
[----:B------:R-:W-:-:S09]  /*33c0*/  ULEA UR4, UR28, UR26, 0x3 ;  /* 0x0000001a1c047291 */ /* 0x000fd2000f8e183f */
[----:B------:R3:W4:Y:S01]  /*33d0*/  SYNCS.PHASECHK.TRANS64.TRYWAIT P1, [UR4], R3 ;  /* 0x00000003ff0075a7 */ /* 0x0007220008020144 */
[----:B------:R-:W-:Y:S05]  /*33e0*/  @!P0 BRA `(.L_x_20) ;  /* 0x0000000000048947 */ /* 0x000fea0003800000 */
[----:B------:R-:W-:Y:S01]  /*33f0*/  BPT.TRAP 0x1 ;  /* 0x000000040000795c */ /* 0x000fe20000300000 */
.L_x_20:
[----:B----4-:R-:W-:Y:S05]  /*3400*/  @P1 BRA `(.L_x_21) ;  /* 0x0000000000081947 */ /* 0x010fea0003800000 */
[----:B------:R-:W4:Y:S02]  /*3410*/  SYNCS.PHASECHK.TRANS64.TRYWAIT P1, [UR4], R3 ;  /* 0x00000003ff0075a7 */ /* 0x000f240008020144 */
[----:B----4-:R-:W-:Y:S05]  /*3420*/  @!P1 BRA `(.L_x_22) ;  /* 0x000000dc00d09947 */ /* 0x010fea0003800000 */
.L_x_21:
[----:B------:R-:W-:Y:S01]  /*3430*/  ULEA UR30, UR28, UR24, 0xc ;  /* 0x000000181c1e7291 */ /* 0x000fe2000f8e603f */
[----:B------:R-:W-:Y:S01]  /*3440*/  WARPGROUP.ARRIVE ;  /* 0x00000000000079c5 */ /* 0x000fe20000000000 */
[----:B------:R-:W-:Y:S01]  /*3450*/  UIMAD UR31, UR28, 0xa00, UR25 ;  /* 0x00000a001c1f78a4 */ /* 0x000fe2000f8e0219 */
[----:B------:R-:W-:Y:S01]  /*3460*/  UMOV UR5, 0x40000040 ;  /* 0x4000004000057882 */ /* 0x000fe20000000000 */
[----:B------:R-:W-:Y:S02]  /*3470*/  UMOV UR7, 0x40000040 ;  /* 0x4000004000077882 */ /* 0x000fe40000000000 */
[----:B------:R-:W-:Y:S01]  /*3480*/  UIADD3 UR10, UR31, 0x100, URZ ;  /* 0x000001001f0a7890 */ /* 0x000fe2000fffe03f */
[----:B------:R-:W-:Y:S02]  /*3490*/  UMOV UR4, UR30 ;  /* 0x0000001e00047c82 */ /* 0x000fe40008000000 */
[----:B------:R-:W-:Y:S01]  /*34a0*/  UMOV UR6, UR31 ;  /* 0x0000001f00067c82 */ /* 0x000fe20008000000 */
[----:B------:R-:W-:Y:S01]  /*34b0*/  UMOV UR8, UR4 ;  /* 0x0000000400087c82 */ /* 0x000fe20008000000 */
[----:B------:R-:W-:Y:S01]  /*34c0*/  HGMMA.64x32x16.F32 R168, gdesc[UR4], R168, gsb0 ;  /* 0x0060000004a879f0 */ /* 0x000fe200080008a8 */
        /* <DEDUP_REMOVED lines=39> */
[----:B------:R-:W-:Y:S01]  /*3740*/  HGMMA.64x32x16.F32 R24, gdesc[UR20], R24, gsb0 ;  /* 0x00600000141879f0 */ /* 0x000fe20008000818 */
[----:B------:R-:W-:Y:S01]  /*3750*/  UMOV UR22, UR6 ;  /* 0x0000000600167c82 */ /* 0x000fe20008000000 */
[----:B------:R-:W-:Y:S01]  /*3760*/  UMOV UR23, UR7 ;  /* 0x0000000700177c82 */ /* 0x000fe20008000000 */
[----:B------:R-:W-:Y:S01]  /*3770*/  UIADD3 UR6, UR31, 0x2, URZ ;  /* 0x000000021f067890 */ /* 0x000fe2000fffe03f */
[----:B------:R-:W-:Y:S01]  /*3780*/  UMOV UR7, 0x40000040 ;  /* 0x4000004000077882 */ /* 0x000fe20000000000 */
[----:B------:R-:W-:Y:S02]  /*3790*/  WARPGROUP.DEPBAR.LE gsb0, 0x0 ;  /* 0x00008000000079c5 */ /* 0x000fe40000010000 */
[----:B------:R-:W-:-:S06]  /*37a0*/  WARPGROUP.ARRIVE ;  /* 0x00000000000079c5 */ /* 0x000fcc0000000000 */
[----:B------:R-:W-:Y:S01]  /*37b0*/  HGMMA.64x32x16.F32 R56, gdesc[UR16], R56, gsb0 ;  /* 0x00600000103879f0 */ /* 0x000fe20008000838 */
[----:B------:R-:W-:Y:S01]  /*37c0*/  UIADD3 UR18, UR31, 0x302, URZ ;  /* 0x000003021f127890 */ /* 0x000fe2000fffe03f */
[----:B------:R-:W-:Y:S01]  /*37d0*/  UMOV UR16, UR4 ;  /* 0x0000000400107c82 */ /* 0x000fe20008000000 */
[----:B------:R-:W-:Y:S01]  /*37e0*/  UMOV UR17, UR5 ;  /* 0x0000000500117c82 */ /* 0x000fe20008000000 */
        /* <DEDUP_REMOVED lines=431> */
[----:B------:R-:W-:Y:S01]  /*52e0*/  BPT.TRAP 0x1 ;  /* 0x000000040000795c */ /* 0x000fe20000300000 */
.L_x_23:
[----:B------:R-:W-:Y:S02]  /*52f0*/  UISETP.GT.U32.AND UP0, UPT, UR38, 0x1, UPT ;  /* 0x000000012600788c */ /* 0x000fe4000bf04070 */
[----:B------:R-:W-:-:S04]  /*5300*/  ULEA UR26, UR27, UR26, 0x3 ;  /* 0x0000001a1b1a7291 */ /* 0x000fc8000f8e183f */
[----:B------:R-:W-:Y:S01]  /*5310*/  UIADD3 UR26, UR26, 0x10, URZ ;  /* 0x000000101a1a7890 */ /* 0x000fe2000fffe03f */
[----:B------:R-:W-:-:S03]  /*5320*/  PLOP3.LUT P1, PT, PT, PT, UP0, 0x80, 0x0 ;  /* 0x000000000000781c */ /* 0x000fc60003f2f008 */
[----:B------:R-:W-:-:S09]  /*5330*/  UPRMT UR26, URZ, 0x654, UR26 ;  /* 0x000006543f1a7896 */ /* 0x000fd2000800001a */
[----:B------:R-:W-:Y:S01]  /*5340*/  SYNCS.ARRIVE.TRANS64.RED.A1T0 RZ, [UR26], RZ ;  /* 0x000000ffffff79a7 */ /* 0x000fe2000810041a */
[----:B------:R-:W-:Y:S05]  /*5350*/  @P1 BRA `(.L_x_24) ;  /* 0x0000000000041947 */ /* 0x000fea0003800000 */
[----:B------:R-:W-:Y:S01]  /*5360*/  BPT.TRAP 0x1 ;  /* 0x000000040000795c */ /* 0x000fe20000300000 */
.L_x_24:
[----:B------:R-:W-:Y:S01]  /*5370*/  UIADD3 UR28, UR28, 0x1, URZ ;  /* 0x000000011c1c7890 */ /* 0x000fe2000fffe03f */
[C---:B------:R-:W-:Y:S01]  /*5380*/  ISETP.GT.AND P1, PT, R0.reuse, 0x1, PT ;  /* 0x000000010000780c */ /* 0x040fe20003f24270 */
[----:B------:R-:W-:Y:S01]  /*5390*/  UIADD3 UR27, UR27, 0x1, URZ ;  /* 0x000000011b1b7890 */ /* 0x000fe2000fffe03f */
[----:B------:R-:W-:Y:S01]  /*53a0*/  VIADD R0, R0, 0xffffffff ;  /* 0xffffffff00007836 */ /* 0x000fe20000000000 */
[----:B------:R-:W-:Y:S02]  /*53b0*/  UISETP.NE.AND UP0, UPT, UR28, 0x2, UPT ;  /* 0x000000021c00788c */ /* 0x000fe4000bf05270 */
[----:B------:R-:W-:Y:S02]  /*53c0*/  UISETP.NE.AND UP1, UPT, UR27, 0x2, UPT ;  /* 0x000000021b00788c */ /* 0x000fe4000bf25270 */
[----:B------:R-:W-:Y:S02]  /*53d0*/  USEL UR4, URZ, 0x1, UP0 ;  /* 0x000000013f047887 */ /* 0x000fe40008000000 */
[----:B------:R-:W-:-:S02]  /*53e0*/  USEL UR28, UR28, URZ, UP0 ;  /* 0x0000003f1c1c7287 */ /* 0x000fc40008000000 */
[----:B------:R-:W-:Y:S02]  /*53f0*/  USEL UR27, UR27, URZ, UP1 ;  /* 0x0000003f1b1b7287 */ /* 0x000fe40008800000 */
[----:B------:R-:W-:Y:S01]  /*5400*/  ULOP3.LUT UR29, UR29, UR4, URZ, 0x3c, !UPT ;  /* 0x000000041d1d7292 */ /* 0x000fe2000f8e3c3f */
[----:B------:R-:W-:Y:S11]  /*5410*/  @P1 BRA `(.L_x_25) ;  /* 0xffffffdc00cc1947 */ /* 0x000ff6000383ffff */
.L_x_18:
[----:B------:R-:W4:Y:S02]  /*5420*/  LDC R0, c[0x0][0x28c] ;  /* 0x0000a300ff007b82 */ /* 0x000f240000000800 */
[----:B----4-:R-:W-:-:S13]  /*5430*/  ISETP.GE.AND P1, PT, R0, 0x1, PT ;  /* 0x000000010000780c */ /* 0x010fda0003f26270 */
[----:B------:R-:W-:Y:S05]  /*5440*/  @!P1 BRA `(.L_x_26) ;  /* 0x0000000000449947 */ /* 0x000fea0003800000 */
[----:B------:R-:W-:Y:S05]  /*5450*/  @!P0 BRA `(.L_x_27) ;  /* 0x0000000000048947 */ /* 0x000fea0003800000 */
[----:B------:R-:W-:Y:S01]  /*5460*/  BPT.TRAP 0x1 ;  /* 0x000000040000795c */ /* 0x000fe20000300000 */
.L_x_27:
[----:B------:R-:W4:Y:S01]  /*5470*/  S2UR UR6, SR_CgaCtaId ;  /* 0x00000000000679c3 */ /* 0x000f220000008800 */
[----:B------:R-:W-:Y:S01]  /*5480*/  UISETP.LT.AND UP0, UPT, UR44, 0x1, UPT ;  /* 0x000000012c00788c */ /* 0x000fe2000bf01270 */
[----:B------:R-:W-:-:S03]  /*5490*/  UMOV UR5, 0x400 ;  /* 0x0000040000057882 */ /* 0x000fc60000000000 */
[----:B------:R-:W-:Y:S02]  /*54a0*/  USEL UR4, UR44, 0x1, UP0 ;  /* 0x000000012c047887 */ /* 0x000fe40008000000 */
[----:B------:R-:W-:Y:S02]  /*54b0*/  UISETP.GT.U32.AND UP0, UPT, UR38, 0x1, UPT ;  /* 0x000000012600788c */ /* 0x000fe4000bf04070 */
[----:B------:R-:W-:-:S04]  /*54c0*/  UIADD3 UR4, UR37, UR44, -UR4 ;  /* 0x0000002c25047290 */ /* 0x000fc8000fffe804 */
[----:B------:R-:W-:Y:S01]  /*54d0*/  USHF.L.U32 UR4, UR4, 0x3, URZ ;  /* 0x0000000304047899 */ /* 0x000fe2000800063f */
[----:B------:R-:W-:-:S03]  /*54e0*/  PLOP3.LUT P0, PT, PT, PT, UP0, 0x80, 0x0 ;  /* 0x000000000000781c */ /* 0x000fc60003f0f008 */
[----:B------:R-:W-:Y:S02]  /*54f0*/  ULOP3.LUT UR4, UR4, 0x8, URZ, 0xc0, !UPT ;  /* 0x0000000804047892 */ /* 0x000fe4000f8ec03f */
[----:B----4-:R-:W-:-:S04]  /*5500*/  ULEA UR5, UR6, UR5, 0x18 ;  /* 0x0000000506057291 */ /* 0x010fc8000f8ec03f */
[----:B------:R-:W-:-:S04]  /*5510*/  UIADD3 UR4, UR5, 0x10, UR4 ;  /* 0x0000001005047890 */ /* 0x000fc8000fffe004 */
[----:B------:R-:W-:-:S09]  /*5520*/  UPRMT UR4, URZ, 0x654, UR4 ;  /* 0x000006543f047896 */ /* 0x000fd20008000004 */
[----:B------:R-:W-:Y:S01]  /*5530*/  SYNCS.ARRIVE.TRANS64.RED.A1T0 RZ, [UR4], RZ ;  /* 0x000000ffffff79a7 */ /* 0x000fe20008100404 */
[----:B------:R-:W-:Y:S05]  /*5540*/  @P0 BRA `(.L_x_26) ;  /* 0x0000000000040947 */ /* 0x000fea0003800000 */
[----:B------:R-:W-:Y:S01]  /*5550*/  BPT.TRAP 0x1 ;  /* 0x000000040000795c */ /* 0x000fe20000300000 */
.L_x_26:
[----:B------:R-:W-:Y:S01]  /*5560*/  LOP3.LUT R0, R2, 0x3, RZ, 0xc0, !PT ;  /* 0x0000000302007812 */ /* 0x000fe200078ec0ff */
[----:B------:R-:W-:Y:S01]  /*5570*/  IMAD.MOV.U32 R7, RZ, RZ, -0x2 ;  /* 0xfffffffeff077424 */ /* 0x000fe200078e00ff */
[----:B------:R-:W-:Y:S01]  /*5580*/  UIMAD UR41, UR41, 0xa0, URZ ;  /* 0x000000a0292978a4 */ /* 0x000fe2000f8e023f */
[----:B0--3--:R-:W-:Y:S01]  /*5590*/  SHF.R.U32.HI R3, RZ, 0x2, R2 ;  /* 0x00000002ff037819 */ /* 0x009fe20000011602 */
[----:B------:R-:W-:Y:S01]  /*55a0*/  ULDC UR11, c[0x0][0x288] ;  /* 0x0000a200000b7ab9 */ /* 0x000fe20000000800 */
[----:B------:R-:W-:Y:S01]  /*55b0*/  UIADD3 UR37, UR44, UR37, URZ ;  /* 0x000000252c257290 */ /* 0x000fe2000fffe03f */
[----:B------:R-:W-:Y:S01]  /*55c0*/  IMAD R7, R0, R7, UR11 ;  /* 0x0000000b00077e24 */ /* 0x000fe2000f8e0207 */
[----:B------:R-:W-:Y:S01]  /*55d0*/  UIMAD.WIDE UR6, UR40, 0x100, URZ ;  /* 0x00000100280678a5 */ /* 0x000fe2000f8e023f */
[----:B------:R-:W-:Y:S01]  /*55e0*/  LOP3.LUT R0, R18, 0x1, RZ, 0xc0, !PT ;  /* 0x0000000112007812 */ /* 0x000fe200078ec0ff */
[----:B------:R-:W-:Y:S01]  /*55f0*/  USHF.L.U32 UR40, UR40, 0x8, URZ ;  /* 0x0000000828287899 */ /* 0x000fe2000800063f */
[C---:B-1----:R-:W-:Y:S01]  /*5600*/  LOP3.LUT R4, R2.reuse, 0x60, RZ, 0xc0, !PT ;  /* 0x0000006002047812 */ /* 0x042fe200078ec0ff */
[----:B------:R-:W-:Y:S01]  /*5610*/  UISETP.GE.AND UP2, UPT, UR41, UR11, UPT ;  /* 0x0000000b2900728c */ /* 0x000fe2000bf46270 */
[----:B------:R-:W-:Y:S01]  /*5620*/  IMAD.SHL.U32 R12, R2, 0x2, RZ ;  /* 0x00000002020c7824 */ /* 0x000fe200078e00ff */
[----:B------:R-:W-:Y:S01]  /*5630*/  ULDC UR10, c[0x0][0x284] ;  /* 0x0000a100000a7ab9 */ /* 0x000fe20000000800 */
[----:B------:R-:W-:Y:S01]  /*5640*/  USHF.R.U32.HI UR4, URZ, 0x1, UR37 ;  /* 0x000000013f047899 */ /* 0x000fe20008011625 */
[----:B------:R-:W-:Y:S01]  /*5650*/  IMAD.U32 R13, RZ, RZ, UR41 ;  /* 0x00000029ff0d7e24 */ /* 0x000fe2000f8e00ff */
[----:B------:R-:W-:Y:S01]  /*5660*/  UISETP.GE.OR UP2, UPT, UR40, UR10, UP2 ;  /* 0x0000000a2800728c */ /* 0x000fe20009746670 */
[----:B------:R-:W-:Y:S01]  /*5670*/  IMAD.SHL.U32 R8, R0, 0x40, RZ ;  /* 0x0000004000087824 */ /* 0x000fe200078e00ff */
[----:B------:R-:W-:Y:S01]  /*5680*/  LOP3.LUT R3, R3, 0x7, RZ, 0xc0, !PT ;  /* 0x0000000703037812 */ /* 0x000fe200078ec0ff */
[----:B------:R-:W-:Y:S01]  /*5690*/  ULOP3.LUT UR4, UR4, 0x1, URZ, 0xc0, !UPT ;  /* 0x0000000104047892 */ /* 0x000fe2000f8ec03f */
[----:B------:R-:W-:Y:S01]  /*56a0*/  SHF.R.U32.HI R6, RZ, 0x1, R4 ;  /* 0x00000001ff067819 */ /* 0x000fe20000011604 */
[----:B------:R-:W-:Y:S01]  /*56b0*/  USHF.R.S32.HI UR12, URZ, 0x1f, UR42 ;  /* 0x0000001f3f0c7899 */ /* 0x000fe2000801142a */
[----:B------:R-:W-:Y:S01]  /*56c0*/  LOP3.LUT R12, R13, 0x6, R12, 0xf8, !PT ;  /* 0x000000060d0c7812 */ /* 0x000fe200078ef80c */
[----:B------:R-:W-:Y:S01]  /*56d0*/  ULDC.64 UR8, c[0x0][0x5d0] ;  /* 0x0001740000087ab9 */ /* 0x000fe20000000a00 */
[--C-:B------:R-:W-:Y:S01]  /*56e0*/  LOP3.LUT R193, R8, 0x40, R3.reuse, 0xe2, !PT ;  /* 0x0000004008c17812 */ /* 0x100fe200078ee203 */
[----:B------:R-:W-:Y:S01]  /*56f0*/  UISETP.GT.U32.AND UP0, UPT, UR37, 0x1, UPT ;  /* 0x000000012500788c */ /* 0x000fe2000bf04070 */
[----:B------:R-:W-:Y:S01]  /*5700*/  IADD3 R3, RZ, -R6, -R3 ;  /* 0x80000006ff037210 */ /* 0x000fe20007ffe803 */
[----:B------:R-:W-:Y:S01]  /*5710*/  UISETP.NE.U32.AND UP1, UPT, UR4, 0x1, UPT ;  /* 0x000000010400788c */ /* 0x000fe2000bf25070 */
[----:B------:R-:W-:Y:S01]  /*5720*/  PLOP3.LUT P0, PT, PT, PT, UP2, 0x80, 0x0 ;  /* 0x000000000000781c */ /* 0x000fe20003f0f028 */
[----:B------:R-:W-:Y:S01]  /*5730*/  UIMAD UR5, UR12, UR8, URZ ;  /* 0x000000080c0572a4 */ /* 0x000fe2000f8e023f */
[--C-:B------:R-:W-:Y:S01]  /*5740*/  SHF.R.S32.HI R13, RZ, 0x1f, R12.reuse ;  /* 0x0000001fff0d7819 */ /* 0x100fe2000001140c */
[----:B------:R-:W-:Y:S01]  /*5750*/  UISETP.LT.U32.AND UP0, UPT, UR44, 0x2, UP0 ;  /* 0x000000022c00788c */ /* 0x000fe20008701070 */
[----:B------:R-:W-:Y:S01]  /*5760*/  IMAD.U32 R5, RZ, RZ, UR8 ;  /* 0x00000008ff057e24 */ /* 0x000fe2000f8e00ff */
[----:B------:R-:W-:Y:S01]  /*5770*/  UISETP.GT.U32.AND UP1, UPT, UR44, 0x1, !UP1 ;  /* 0x000000012c00788c */ /* 0x000fe2000cf24070 */
[----:B------:R-:W-:Y:S01]  /*5780*/  IMAD R3, R0, -0x40, R3 ;  /* 0xffffffc000037824 */ /* 0x000fe200078e0203 */
[----:B------:R-:W-:Y:S01]  /*5790*/  UIMAD UR5, UR42, UR9, UR5 ;  /* 0x000000092a0572a4 */ /* 0x000fe2000f8e0205 */
[----:B------:R-:W-:Y:S01]  /*57a0*/  IMAD.U32 R0, RZ, RZ, UR10 ;  /* 0x0000000aff007e24 */ /* 0x000fe2000f8e00ff */
[----:B------:R-:W-:Y:S01]  /*57b0*/  USEL UR8, URZ, 0x1, !UP0 ;  /* 0x000000013f087887 */ /* 0x000fe2000c000000 */
[----:B------:R-:W-:Y:S01]  /*57c0*/  IMAD.WIDE.U32 R4, R5, UR42, R12 ;  /* 0x0000002a05047c25 */ /* 0x000fe2000f8e000c */
[----:B------:R-:W-:Y:S01]  /*57d0*/  USEL UR4, URZ, 0x1, !UP1 ;  /* 0x000000013f047887 */ /* 0x000fe2000c800000 */
[----:B------:R-:W-:Y:S01]  /*57e0*/  LOP3.LUT R193, R193, UR6, R6, 0xfe, !PT ;  /* 0x00000006c1c17c12 */ /* 0x000fe2000f8efe06 */
[----:B------:R-:W-:Y:S01]  /*57f0*/  ULOP3.LUT UR37, UR37, 0x1, URZ, 0xc0, !UPT ;  /* 0x0000000125257892 */ /* 0x000fe2000f8ec03f */
[----:B------:R-:W-:Y:S01]  /*5800*/  IADD3 R3, R0, -UR40, R3 ;  /* 0x8000002800037c10 */ /* 0x000fe2000fffe003 */
[----:B------:R-:W-:Y:S01]  /*5810*/  ULOP3.LUT UR36, UR4, UR36, UR8, 0x96, !UPT ;  /* 0x0000002404247292 */ /* 0x000fe2000f8e9608 */
[----:B------:R-:W-:Y:S01]  /*5820*/  VIADD R5, R5, UR5 ;  /* 0x0000000505057c36 */ /* 0x000fe20008000000 */
[----:B------:R-:W-:Y:S01]  /*5830*/  UMOV UR40, 0xffffffff ;  /* 0xffffffff00287882 */ /* 0x000fe20000000000 */
[----:B------:R-:W-:Y:S01]  /*5840*/  VIADD R0, R7, -UR41 ;  /* 0x8000002907007c36 */ /* 0x000fe20008000000 */
[----:B------:R-:W-:Y:S08]  /*5850*/  @P0 BRA `(.L_x_28) ;  /* 0x0000009c00200947 */ /* 0x000ff00003800000 */
[----:B-----5:R-:W-:Y:S01]  /*5860*/  FSETP.NEU.AND P2, PT, R22, RZ, PT ;  /* 0x000000ff1600720b */ /* 0x020fe20003f4d000 */
[----:B------:R-:W-:Y:S01]  /*5870*/  ULDC.64 UR8, c[0x0][0x5c8] ;  /* 0x0001720000087ab9 */ /* 0x000fe20000000a00 */
[----:B------:R-:W-:Y:S01]  /*5880*/  ISETP.GT.AND P0, PT, R0, RZ, PT ;  /* 0x000000ff0000720c */ /* 0x000fe20003f04270 */
[----:B------:R-:W-:Y:S01]  /*5890*/  UIMAD UR4, UR7, UR8, URZ ;  /* 0x00000008070472a4 */ /* 0x000fe2000f8e023f */
[----:B------:R-:W-:Y:S01]  /*58a0*/  IMAD.U32 R6, RZ, RZ, UR9 ;  /* 0x00000009ff067e24 */ /* 0x000fe2000f8e00ff */
[----:B------:R-:W-:Y:S01]  /*58b0*/  BSSY B0, `(.L_x_28) ;  /* 0x00009c2000007945 */ /* 0x000fe20003800000 */
[----:B------:R-:W-:Y:S01]  /*58c0*/  IMAD.WIDE.U32 R8, R193, UR8, R4 ;  /* 0x00000008c1087c25 */ /* 0x000fe2000f8e0004 */
[----:B------:R-:W-:-:S03]  /*58d0*/  ISETP.GT.AND P1, PT, R3, RZ, P0 ;  /* 0x000000ff0300720c */ /* 0x000fc60000724270 */
[----:B------:R-:W-:-:S04]  /*58e0*/  IMAD R5, R193, R6, UR4 ;  /* 0x00000004c1057e24 */ /* 0x000fc8000f8e0206 */
[----:B------:R-:W-:Y:S01]  /*58f0*/  IMAD.IADD R195, R9, 0x1, R5 ;  /* 0x0000000109c37824 */ /* 0x000fe200078e0205 */
[----:B------:R-:W-:Y:S06]  /*5900*/  @!P2 BRA `(.L_x_29) ;  /* 0x0000006c0098a947 */ /* 0x000fec0003800000 */
[----:B------:R-:W0:Y:S01]  /*5910*/  LDC.64 R20, c[0x0][0x5b8] ;  /* 0x00016e00ff147b82 */ /* 0x000e220000000a00 */
[----:B------:R-:W-:-:S07]  /*5920*/  ULDC.64 UR4, c[0x0][0x5c0] ;  /* 0x0001700000047ab9 */ /* 0x000fce0000000a00 */
[----:B------:R-:W1:Y:S08]  /*5930*/  LDC.64 R188, c[0x0][0x5b0] ;  /* 0x00016c00ffbc7b82 */ /* 0x000e700000000a00 */
[----:B------:R-:W3:Y:S01]  /*5940*/  LDC.64 R14, c[0x0][0x5a8] ;  /* 0x00016a00ff0e7b82 */ /* 0x000ee20000000a00 */
[C---:B0-----:R-:W-:Y:S02]  /*5950*/  IMAD R4, R20.reuse, UR12, RZ ;  /* 0x0000000c14047c24 */ /* 0x041fe4000f8e02ff */
[----:B------:R-:W-:-:S04]  /*5960*/  IMAD.WIDE.U32 R184, R20, UR42, R12 ;  /* 0x0000002a14b87c25 */ /* 0x000fc8000f8e000c */
[----:B------:R-:W-:Y:S02]  /*5970*/  IMAD R21, R21, UR42, R4 ;  /* 0x0000002a15157c24 */ /* 0x000fe4000f8e0204 */
[----:B-1----:R-:W-:Y:S02]  /*5980*/  IMAD R4, R188, UR7, RZ ;  /* 0x00000007bc047c24 */ /* 0x002fe4000f8e02ff */
[----:B------:R-:W-:Y:S02]  /*5990*/  IMAD.IADD R187, R185, 0x1, R21 ;  /* 0x00000001b9bb7824 */ /* 0x000fe400078e0215 */
[----:B------:R-:W-:Y:S02]  /*59a0*/  IMAD.MOV.U32 R186, RZ, RZ, R184 ;  /* 0x000000ffffba7224 */ /* 0x000fe400078e00b8 */
[C---:B--2---:R-:W-:Y:S02]  /*59b0*/  IMAD R23, R193.reuse, R189, R4 ;  /* 0x000000bdc1177224 */ /* 0x044fe400078e0204 */
[----:B------:R-:W-:-:S04]  /*59c0*/  IMAD.WIDE.U32 R4, R193, R188, R186 ;  /* 0x000000bcc1047225 */ /* 0x000fc800078e00ba */
[----:B------:R-:W-:Y:S01]  /*59d0*/  IMAD.IADD R5, R5, 0x1, R23 ;  /* 0x0000000105057824 */ /* 0x000fe200078e0217 */
[----:B---3--:R-:W-:-:S04]  /*59e0*/  LEA R10, P2, R4, R14, 0x1 ;  /* 0x0000000e040a7211 */ /* 0x008fc800078408ff */
[----:B------:R-:W-:-:S05]  /*59f0*/  LEA.HI.X R11, R4, R15, R5, 0x1, P2 ;  /* 0x0000000f040b7211 */ /* 0x000fca00010f0c05 */
[----:B------:R-:W2:Y:S01]  /*5a00*/  @P1 LDG.E.LTC128B.U16 R9, desc[UR46][R10.64] ;  /* 0x0000002e0a091981 */ /* 0x000ea2000c1e1520 */
[----:B------:R-:W-:Y:S01]  /*5a10*/  LEA R6, P2, R8, UR4, 0x1 ;  /* 0x0000000408067c11 */ /* 0x000fe2000f8408ff */
[----:B------:R-:W-:Y:S01]  /*5a20*/  IMAD.WIDE.U32 R4, R193, R188, R12 ;  /* 0x000000bcc1047225 */ /* 0x000fe200078e000c */
[----:B------:R-:W-:Y:S01]  /*5a30*/  ISETP.GT.AND P5, PT, R0, 0x1, PT ;  /* 0x000000010000780c */ /* 0x000fe20003fa4270 */
[----:B------:R-:W-:Y:S01]  /*5a40*/  BSSY B1, `(.L_x_30) ;  /* 0x0000014000017945 */ /* 0x000fe20003800000 */
[----:B------:R-:W-:Y:S01]  /*5a50*/  LOP3.LUT R192, R192, 0xfffffffb, RZ, 0xc0, !PT ;  /* 0xfffffffbc0c07812 */ /* 0x000fe200078ec0ff */
[----:B------:R-:W-:Y:S02]  /*5a60*/  IMAD.IADD R5, R23, 0x1, R5 ;  /* 0x0000000117057824 */ /* 0x000fe400078e0205 */
[----:B------:R-:W-:-:S04]  /*5a70*/  IMAD.WIDE.U32 R190, R20, UR42, R4 ;  /* 0x0000002a14be7c25 */ /* 0x000fc8000f8e0004 */
[----:B------:R-:W-:Y:S01]  /*5a80*/  IMAD.IADD R5, R21, 0x1, R191 ;  /* 0x0000000115057824 */ /* 0x000fe200078e02bf */
[----:B------:R-:W-:-:S03]  /*5a90*/  LEA R4, P3, R190, R14, 0x1 ;  /* 0x0000000ebe047211 */ /* 0x000fc600078608ff */
[----:B------:R-:W-:Y:S02]  /*5aa0*/  @P5 LOP3.LUT R192, R192, 0x4, RZ, 0xfc, !PT ;  /* 0x00000004c0c05812 */ /* 0x000fe400078efcff */
[----:B------:R-:W-:Y:S01]  /*5ab0*/  LEA.HI.X R5, R190, R15, R5, 0x1, P3 ;  /* 0x0000000fbe057211 */ /* 0x000fe200018f0c05 */
[C---:B------:R-:W-:Y:S01]  /*5ac0*/  IMAD.SHL.U32 R190, R188.reuse, 0x8, RZ ;  /* 0x00000008bcbe7824 */ /* 0x040fe200078e00ff */
[----:B------:R-:W-:Y:S01]  /*5ad0*/  SHF.L.U64.HI R191, R188, 0x3, R189 ;  /* 0x00000003bcbf7819 */ /* 0x000fe200000102bd */
[----:B--2---:R-:W-:Y:S01]  /*5ae0*/  HADD2.F32 R7, -RZ, R9.H0_H0 ;  /* 0x20000009ff077230 */ /* 0x004fe20000004100 */
[----:B------:R-:W-:-:S04]  /*5af0*/  PRMT R10, R9, 0x7610, R10 ;  /* 0x00007610090a7816 */ /* 0x000fc8000000000a */
[----:B------:R-:W-:-:S04]  /*5b00*/  FMUL R7, R7, R22 ;  /* 0x0000001607077220 */ /* 0x000fc80000400000 */
[----:B------:R-:W-:Y:S01]  /*5b10*/  FFMA R168, R168, R19, R7 ;  /* 0x00000013a8a87223 */ /* 0x000fe20000000007 */
[----:B------:R-:W-:Y:S02]  /*5b20*/  LEA.HI.X R7, R8, UR5, R195, 0x1, P2 ;  /* 0x0000000508077c11 */ /* 0x000fe400090f0cc3 */
[----:B------:R-:W-:Y:S02]  /*5b30*/  ISETP.GT.AND P2, PT, R3, RZ, P5 ;  /* 0x000000ff0300720c */ /* 0x000fe40002f44270 */
[----:B------:R-:W-:-:S05]  /*5b40*/  F2FP.F16.F32.PACK_AB R168, RZ, R168 ;  /* 0x000000a8ffa8723e */ /* 0x000fca00000000ff */
[----:B------:R0:W-:Y:S06]  /*5b50*/  @P1 STG.E.U16 desc[UR46][R6.64], R168 ;  /* 0x000000a806001986 */ /* 0x0001ec000c10152e */
[----:B------:R-:W-:Y:S05]  /*5b60*/  @!P2 BRA `(.L_x_31) ;  /* 0x000000000004a947 */ /* 0x000fea0003800000 */
[----:B------:R1:W5:Y:S02]  /*5b70*/  LDG.E.LTC128B.U16 R10, desc[UR46][R4.64+0x2] ;  /* 0x0000022e040a7981 */ /* 0x000364000c1e1520 */
.L_x_31:
[----:B------:R-:W-:Y:S05]  /*5b80*/  BSYNC B1 ;  /* 0x0000000000017941 */ /* 0x000fea0003800000 */
.L_x_30:
[----:B-----5:R-:W-:Y:S01]  /*5b90*/  HADD2.F32 R9, -RZ, R10.H0_H0 ;  /* 0x2000000aff097230 */ /* 0x020fe20000004100 */
[----:B------:R-:W-:Y:S01]  /*5ba0*/  ISETP.GT.AND P1, PT, R3, 0x8, P0 ;  /* 0x000000080300780c */ /* 0x000fe20000724270 */
[----:B------:R-:W-:-:S04]  /*5bb0*/  IMAD.WIDE.U32 R194, R193, R188, R190 ;  /* 0x000000bcc1c27225 */ /* 0x000fc800078e00be */
[----:B------:R-:W-:Y:S01]  /*5bc0*/  FMUL R8, R9, R22 ;  /* 0x0000001609087220 */ /* 0x000fe20000400000 */
[----:B------:R-:W-:Y:S01]  /*5bd0*/  IMAD.IADD R23, R23, 0x1, R195 ;  /* 0x0000000117177824 */ /* 0x000fe200078e02c3 */
[----:B------:R-:W-:Y:S02]  /*5be0*/  IADD3 R9, P3, R184, R194, RZ ;  /* 0x000000c2b8097210 */ /* 0x000fe40007f7e0ff */
[----:B------:R-:W-:-:S03]  /*5bf0*/  FFMA R169, R169, R19, R8 ;  /* 0x00000013a9a97223 */ /* 0x000fc60000000008 */
[----:B0-----:R-:W-:Y:S01]  /*5c00*/  IMAD.X R168, R23, 0x1, R187, P3 ;  /* 0x0000000117a87824 */ /* 0x001fe200018e06bb */
[C---:B------:R-:W-:Y:S02]  /*5c10*/  LEA R8, P3, R9.reuse, R14, 0x1 ;  /* 0x0000000e09087211 */ /* 0x040fe400078608ff */
[----:B------:R-:W-:Y:S02]  /*5c20*/  F2FP.F16.F32.PACK_AB R169, RZ, R169 ;  /* 0x000000a9ffa9723e */ /* 0x000fe400000000ff */
[--C-:B------:R-:W-:Y:S02]  /*5c30*/  LEA.HI.X R9, R9, R15, R168.reuse, 0x1, P3 ;  /* 0x0000000f09097211 */ /* 0x100fe400018f0ca8 */
[----:B------:R-:W-:Y:S02]  /*5c40*/  PRMT R195, R169, 0x7610, R195 ;  /* 0x00007610a9c37816 */ /* 0x000fe400000000c3 */
[----:B------:R-:W-:-:S03]  /*5c50*/  PRMT R168, R10, 0x7610, R168 ;  /* 0x000076100aa87816 */ /* 0x000fc600000000a8 */
[----:B------:R0:W-:Y:S04]  /*5c60*/  @P2 STG.E.U16 desc[UR46][R6.64+0x2], R195 ;  /* 0x000002c306002986 */ /* 0x0001e8000c10152e */
[----:B------:R2:W3:Y:S01]  /*5c70*/  @P1 LDG.E.LTC128B.U16 R168, desc[UR46][R8.64] ;  /* 0x0000002e08a81981 */ /* 0x0004e2000c1e1520 */
[----:B------:R-:W-:Y:S01]  /*5c80*/  IADD3 R194, P2, R12, R194, RZ ;  /* 0x000000c20cc27210 */ /* 0x000fe20007f5e0ff */
[----:B------:R-:W-:Y:S01]  /*5c90*/  IMAD.U32 R196, RZ, RZ, UR8 ;  /* 0x00000008ffc47e24 */ /* 0x000fe2000f8e00ff */
[----:B------:R-:W-:Y:S01]  /*5ca0*/  BSSY B1, `(.L_x_32) ;  /* 0x0000014000017945 */ /* 0x000fe20003800000 */
[----:B------:R-:W-:Y:S02]  /*5cb0*/  IMAD.U32 R169, RZ, RZ, UR8 ;  /* 0x00000008ffa97e24 */ /* 0x000fe4000f8e00ff */
[----:B------:R-:W-:-:S02]  /*5cc0*/  IMAD.U32 R10, RZ, RZ, UR9 ;  /* 0x00000009ff0a7e24 */ /* 0x000fc4000f8e00ff */
[----:B0-----:R-:W-:Y:S01]  /*5cd0*/  IMAD.X R195, R13, 0x1, R23, P2 ;  /* 0x000000010dc37824 */ /* 0x001fe200010e0617 */
[----:B------:R-:W-:Y:S01]  /*5ce0*/  ISETP.GT.AND P2, PT, R3, 0x8, P5 ;  /* 0x000000080300780c */ /* 0x000fe20002f44270 */
[----:B------:R-:W-:Y:S01]  /*5cf0*/  IMAD.SHL.U32 R23, R196, 0x10, RZ ;  /* 0x00000010c4177824 */ /* 0x000fe200078e00ff */
[----:B------:R-:W-:Y:S01]  /*5d00*/  SHF.L.U64.HI R169, R169, 0x4, R10 ;  /* 0x00000004a9a97819 */ /* 0x000fe2000001020a */
[----:B------:R-:W-:-:S03]  /*5d10*/  IMAD.WIDE.U32 R194, R20, UR42, R194 ;  /* 0x0000002a14c27c25 */ /* 0x000fc6000f8e00c2 */
[----:B------:R-:W-:Y:S01]  /*5d20*/  IADD3 R10, P3, R23, R6, RZ ;  /* 0x00000006170a7210 */ /* 0x000fe20007f7e0ff */
[----:B--2---:R-:W-:Y:S01]  /*5d30*/  IMAD.IADD R9, R21, 0x1, R195 ;  /* 0x0000000115097824 */ /* 0x004fe200078e02c3 */
[----:B------:R-:W-:-:S04]  /*5d40*/  LEA R8, P4, R194, R14, 0x1 ;  /* 0x0000000ec2087211 */ /* 0x000fc800078808ff */
[----:B------:R-:W-:Y:S01]  /*5d50*/  LEA.HI.X R9, R194, R15, R9, 0x1, P4 ;  /* 0x0000000fc2097211 */ /* 0x000fe200020f0c09 */
[----:B---3--:R-:W-:-:S05]  /*5d60*/  HADD2.F32 R11, -RZ, R168.H0_H0 ;  /* 0x200000a8ff0b7230 */ /* 0x008fca0000004100 */
[----:B------:R-:W-:-:S04]  /*5d70*/  FMUL R11, R11, R22 ;  /* 0x000000160b0b7220 */ /* 0x000fc80000400000 */
[----:B------:R-:W-:-:S05]  /*5d80*/  FFMA R11, R170, R19, R11 ;  /* 0x00000013aa0b7223 */ /* 0x000fca000000000b */
[----:B------:R-:W-:Y:S01]  /*5d90*/  F2FP.F16.F32.PACK_AB R170, RZ, R11 ;  /* 0x0000000bffaa723e */ /* 0x000fe200000000ff */
[----:B------:R-:W-:-:S05]  /*5da0*/  IMAD.X R11, R169, 0x1, R7, P3 ;  /* 0x00000001a90b7824 */ /* 0x000fca00018e0607 */
[----:B------:R0:W-:Y:S01]  /*5db0*/  @P1 STG.E.U16 desc[UR46][R10.64], R170 ;  /* 0x000000aa0a001986 */ /* 0x0001e2000c10152e */
[----:B------:R-:W-:Y:S05]  /*5dc0*/  @!P2 BRA `(.L_x_33) ;  /* 0x000000000004a947 */ /* 0x000fea0003800000 */
[----:B------:R2:W5:Y:S02]  /*5dd0*/  LDG.E.LTC128B.U16 R168, desc[UR46][R8.64+0x2] ;  /* 0x0000022e08a87981 */ /* 0x000564000c1e1520 */
.L_x_33:
[----:B------:R-:W-:Y:S05]  /*5de0*/  BSYNC B1 ;  /* 0x0000000000017941 */ /* 0x000fea0003800000 */
.L_x_32:
[----:B-----5:R-:W-:Y:S01]  /*5df0*/  HADD2.F32 R195, -RZ, R168.H0_H0 ;  /* 0x200000a8ffc37230 */ /* 0x020fe20000004100 */
[----:B------:R-:W-:Y:S01]  /*5e00*/  ISETP.GT.AND P3, PT, R0, 0x8, PT ;  /* 0x000000080000780c */ /* 0x000fe20003f64270 */
[----:B------:R-:W-:Y:S01]  /*5e10*/  BSSY B1, `(.L_x_34) ;  /* 0x000000a000017945 */ /* 0x000fe20003800000 */
[----:B------:R-:W-:Y:S02]  /*5e20*/  LOP3.LUT R192, R192, 0xfffffffd, RZ, 0xc0, !PT ;  /* 0xfffffffdc0c07812 */ /* 0x000fe400078ec0ff */
[----:B0-----:R-:W-:Y:S01]  /*5e30*/  FMUL R170, R195, R22 ;  /* 0x00000016c3aa7220 */ /* 0x001fe20000400000 */
[----:B------:R-:W-:-:S03]  /*5e40*/  ISETP.GT.AND P1, PT, R3, RZ, P3 ;  /* 0x000000ff0300720c */ /* 0x000fc60001f24270 */
[----:B------:R-:W-:-:S05]  /*5e50*/  FFMA R170, R171, R19, R170 ;  /* 0x00000013abaa7223 */ /* 0x000fca00000000aa */
[----:B------:R-:W-:Y:S02]  /*5e60*/  F2FP.F16.F32.PACK_AB R170, RZ, R170 ;  /* 0x000000aaffaa723e */ /* 0x000fe400000000ff */
[----:B------:R-:W-:-:S03]  /*5e70*/  @P3 LOP3.LUT R192, R192, 0x2, RZ, 0xfc, !PT ;  /* 0x00000002c0c03812 */ /* 0x000fc600078efcff */
[----:B------:R0:W-:Y:S01]  /*5e80*/  @P2 STG.E.U16 desc[UR46][R10.64+0x2], R170 ;  /* 0x000002aa0a002986 */ /* 0x0001e2000c10152e */
[----:B------:R-:W-:Y:S05]  /*5e90*/  @!P1 BRA `(.L_x_35) ;  /* 0x0000000000049947 */ /* 0x000fea0003800000 */
[----:B------:R3:W5:Y:S02]  /*5ea0*/  LDG.E.LTC128B.U16 R168, desc[UR46][R4.64+0x10] ;  /* 0x0000102e04a87981 */ /* 0x000764000c1e1520 */
.L_x_35:
[----:B------:R-:W-:Y:S05]  /*5eb0*/  BSYNC B1 ;  /* 0x0000000000017941 */ /* 0x000fea0003800000 */
.L_x_34:
[----:B-----5:R-:W-:Y:S01]  /*5ec0*/  HADD2.F32 R171, -RZ, R168.H0_H0 ;  /* 0x200000a8ffab7230 */ /* 0x020fe20000004100 */
[----:B------:R-:W-:Y:S01]  /*5ed0*/  ISETP.GT.AND P6, PT, R0, 0x9, PT ;  /* 0x000000090000780c */ /* 0x000fe20003fc4270 */
[----:B------:R-:W-:Y:S01]  /*5ee0*/  BSSY B1, `(.L_x_36) ;  /* 0x000000a000017945 */ /* 0x000fe20003800000 */
[----:B------:R-:W-:Y:S02]  /*5ef0*/  LOP3.LUT R192, R192, 0xfffffffe, RZ, 0xc0, !PT ;  /* 0xfffffffec0c07812 */ /* 0x000fe400078ec0ff */
[----:B------:R-:W-:Y:S01]  /*5f00*/  FMUL R171, R171, R22 ;  /* 0x00000016abab7220 */ /* 0x000fe20000400000 */
[----:B------:R-:W-:-:S03]  /*5f10*/  ISETP.GT.AND P2, PT, R3, RZ, P6 ;  /* 0x000000ff0300720c */ /* 0x000fc60003744270 */
[----:B------:R-:W-:-:S05]  /*5f20*/  FFMA R171, R172, R19, R171 ;  /* 0x00000013acab7223 */ /* 0x000fca00000000ab */
[----:B------:R-:W-:Y:S02]  /*5f30*/  F2FP.F16.F32.PACK_AB R171, RZ, R171 ;  /* 0x000000abffab723e */ /* 0x000fe400000000ff */
[----:B------:R-:W-:-:S03]  /*5f40*/  @P6 LOP3.LUT R192, R192, 0x1, RZ, 0xfc, !PT ;  /* 0x00000001c0c06812 */ /* 0x000fc600078efcff */
[----:B------:R4:W-:Y:S01]  /*5f50*/  @P1 STG.E.U16 desc[UR46][R6.64+0x10], R171 ;  /* 0x000010ab06001986 */ /* 0x0009e2000c10152e */
[----:B------:R-:W-:Y:S05]  /*5f60*/  @!P2 BRA `(.L_x_37) ;  /* 0x000000000004a947 */ /* 0x000fea0003800000 */
[----:B------:R0:W5:Y:S02]  /*5f70*/  LDG.E.LTC128B.U16 R168, desc[UR46][R4.64+0x12] ;  /* 0x0000122e04a87981 */ /* 0x000164000c1e1520 */
.L_x_37:
[----:B------:R-:W-:Y:S05]  /*5f80*/  BSYNC B1 ;  /* 0x0000000000017941 */ /* 0x000fea0003800000 */
.L_x_36:
[----:B----45:R-:W-:Y:S01]  /*5f90*/  HADD2.F32 R171, -RZ, R168.H0_H0 ;  /* 0x200000a8ffab7230 */ /* 0x030fe20000004100 */
[----:B------:R-:W-:Y:S01]  /*5fa0*/  ISETP.GT.AND P1, PT, R3, 0x8, P3 ;  /* 0x000000080300780c */ /* 0x000fe20001f24270 */
[----:B------:R-:W-:Y:S03]  /*5fb0*/  BSSY B1, `(.L_x_38) ;  /* 0x0000007000017945 */ /* 0x000fe60003800000 */
[----:B0-----:R-:W-:-:S04]  /*5fc0*/  FMUL R170, R171, R22 ;  /* 0x00000016abaa7220 */ /* 0x001fc80000400000 */
[----:B------:R-:W-:-:S05]  /*5fd0*/  FFMA R170, R173, R19, R170 ;  /* 0x00000013adaa7223 */ /* 0x000fca00000000aa */
[----:B------:R-:W-:-:S05]  /*5fe0*/  F2FP.F16.F32.PACK_AB R170, RZ, R170 ;  /* 0x000000aaffaa723e */ /* 0x000fca00000000ff */
[----:B------:R0:W-:Y:S01]  /*5ff0*/  @P2 STG.E.U16 desc[UR46][R6.64+0x12], R170 ;  /* 0x000012aa06002986 */ /* 0x0001e2000c10152e */
[----:B------:R-:W-:Y:S05]  /*6000*/  @!P1 BRA `(.L_x_39) ;  /* 0x0000000000049947 */ /* 0x000fea0003800000 */
[----:B------:R4:W5:Y:S02]  /*6010*/  LDG.E.LTC128B.U16 R168, desc[UR46][R8.64+0x10] ;  /* 0x0000102e08a87981 */ /* 0x000964000c1e1520 */
.L_x_39:
[----:B------:R-:W-:Y:S05]  /*6020*/  BSYNC B1 ;  /* 0x0000000000017941 */ /* 0x000fea0003800000 */
.L_x_38:
[----:B-----5:R-:W-:Y:S01]  /*6030*/  HADD2.F32 R171, -RZ, R168.H0_H0 ;  /* 0x200000a8ffab7230 */ /* 0x020fe20000004100 */
[----:B------:R-:W-:Y:S01]  /*6040*/  ISETP.GT.AND P2, PT, R3, 0x8, P6 ;  /* 0x000000080300780c */ /* 0x000fe20003744270 */
[----:B------:R-:W-:Y:S03]  /*6050*/  BSSY B1, `(.L_x_40) ;  /* 0x0000007000017945 */ /* 0x000fe60003800000 */
[----:B------:R-:W-:-:S04]  /*6060*/  FMUL R171, R171, R22 ;  /* 0x00000016abab7220 */ /* 0x000fc80000400000 */
[----:B------:R-:W-:-:S05]  /*6070*/  FFMA R171, R174, R19, R171 ;  /* 0x00000013aeab7223 */ /* 0x000fca00000000ab */
[----:B------:R-:W-:-:S05]  /*6080*/  F2FP.F16.F32.PACK_AB R171, RZ, R171 ;  /* 0x000000abffab723e */ /* 0x000fca00000000ff */
[----:B------:R0:W-:Y:S01]  /*6090*/  @P1 STG.E.U16 desc[UR46][R10.64+0x10], R171 ;  /* 0x000010ab0a001986 */ /* 0x0001e2000c10152e */
[----:B------:R-:W-:Y:S05]  /*60a0*/  @!P2 BRA `(.L_x_41) ;  /* 0x000000000004a947 */ /* 0x000fea0003800000 */
[----:B------:R0:W5:Y:S02]  /*60b0*/  LDG.E.LTC128B.U16 R168, desc[UR46][R8.64+0x12] ;  /* 0x0000122e08a87981 */ /* 0x000164000c1e1520 */
.L_x_41:
[----:B------:R-:W-:Y:S05]  /*60c0*/  BSYNC B1 ;  /* 0x0000000000017941 */ /* 0x000fea0003800000 */
.L_x_40:
[----:B0----5:R-:W-:Y:S01]  /*60d0*/  HADD2.F32 R171, -RZ, R168.H0_H0 ;  /* 0x200000a8ffab7230 */ /* 0x021fe20000004100 */
[----:B------:R-:W-:Y:S01]  /*60e0*/  ISETP.GT.AND P4, PT, R0, 0x10, PT ;  /* 0x000000100000780c */ /* 0x000fe20003f84270 */
[----:B------:R-:W-:Y:S03]  /*60f0*/  BSSY B1, `(.L_x_42) ;  /* 0x0000008000017945 */ /* 0x000fe60003800000 */
[----:B------:R-:W-:Y:S01]  /*6100*/  FMUL R170, R171, R22 ;  /* 0x00000016abaa7220 */ /* 0x000fe20000400000 */
[----:B------:R-:W-:-:S03]  /*6110*/  ISETP.GT.AND P1, PT, R3, RZ, P4 ;  /* 0x000000ff0300720c */ /* 0x000fc60002724270 */
[----:B------:R-:W-:-:S05]  /*6120*/  FFMA R170, R175, R19, R170 ;  /* 0x00000013afaa7223 */ /* 0x000fca00000000aa */
[----:B------:R-:W-:-:S05]  /*6130*/  F2FP.F16.F32.PACK_AB R170, RZ, R170 ;  /* 0x000000aaffaa723e */ /* 0x000fca00000000ff */
[----:B------:R0:W-:Y:S01]  /*6140*/  @P2 STG.E.U16 desc[UR46][R10.64+0x12], R170 ;  /* 0x000012aa0a002986 */ /* 0x0001e2000c10152e */
[----:B------:R-:W-:Y:S05]  /*6150*/  @!P1 BRA `(.L_x_43) ;  /* 0x0000000000049947 */ /* 0x000fea0003800000 */
[----:B------:R0:W5:Y:S02]  /*6160*/  LDG.E.LTC128B.U16 R168, desc[UR46][R4.64+0x20] ;  /* 0x0000202e04a87981 */ /* 0x000164000c1e1520 */
.L_x_43:
[----:B------:R-:W-:Y:S05]  /*6170*/  BSYNC B1 ;  /* 0x0000000000017941 */ /* 0x000fea0003800000 */
.L_x_42:
[----:B-----5:R-:W-:Y:S01]  /*6180*/  HADD2.F32 R171, -RZ, R168.H0_H0 ;  /* 0x200000a8ffab7230 */ /* 0x020fe20000004100 */
[----:B------:R-:W-:Y:S01]  /*6190*/  ISETP.GT.AND P3, PT, R0, 0x11, PT ;  /* 0x000000110000780c */ /* 0x000fe20003f64270 */
[----:B------:R-:W-:Y:S03]  /*61a0*/  BSSY B1, `(.L_x_44) ;  /* 0x0000008000017945 */ /* 0x000fe60003800000 */
[----:B------:R-:W-:-:S04]  /*61b0*/  FMUL R171, R171, R22 ;  /* 0x00000016abab7220 */ /* 0x000fc80000400000 */
[----:B------:R-:W-:-:S05]  /*61c0*/  FFMA R171, R176, R19, R171 ;  /* 0x00000013b0ab7223 */ /* 0x000fca00000000ab */
[----:B------:R-:W-:-:S05]  /*61d0*/  F2FP.F16.F32.PACK_AB R171, RZ, R171 ;  /* 0x000000abffab723e */ /* 0x000fca00000000ff */
[----:B------:R0:W-:Y:S01]  /*61e0*/  @P1 STG.E.U16 desc[UR46][R6.64+0x20], R171 ;  /* 0x000020ab06001986 */ /* 0x0001e2000c10152e */
[----:B------:R-:W-:-:S13]  /*61f0*/  ISETP.GT.AND P1, PT, R3, RZ, P3 ;  /* 0x000000ff0300720c */ /* 0x000fda0001f24270 */
[----:B0-----:R-:W-:Y:S05]  /*6200*/  @!P1 BRA `(.L_x_45) ;  /* 0x0000000000049947 */ /* 0x001fea0003800000 */
[----:B------:R0:W5:Y:S02]  /*6210*/  LDG.E.LTC128B.U16 R168, desc[UR46][R4.64+0x22] ;  /* 0x0000222e04a87981 */ /* 0x000164000c1e1520 */
.L_x_45:
[----:B------:R-:W-:Y:S05]  /*6220*/  BSYNC B1 ;  /* 0x0000000000017941 */ /* 0x000fea0003800000 */
.L_x_44:
[----:B-----5:R-:W-:Y:S01]  /*6230*/  HADD2.F32 R171, -RZ, R168.H0_H0 ;  /* 0x200000a8ffab7230 */ /* 0x020fe20000004100 */
[----:B------:R-:W-:Y:S04]  /*6240*/  BSSY B1, `(.L_x_46) ;  /* 0x0000008000017945 */ /* 0x000fe80003800000 */
[----:B------:R-:W-:-:S04]  /*6250*/  FMUL R170, R171, R22 ;  /* 0x00000016abaa7220 */ /* 0x000fc80000400000 */
[----:B------:R-:W-:-:S05]  /*6260*/  FFMA R170, R177, R19, R170 ;  /* 0x00000013b1aa7223 */ /* 0x000fca00000000aa */
[----:B------:R-:W-:-:S05]  /*6270*/  F2FP.F16.F32.PACK_AB R170, RZ, R170 ;  /* 0x000000aaffaa723e */ /* 0x000fca00000000ff */
[----:B------:R0:W-:Y:S01]  /*6280*/  @P1 STG.E.U16 desc[UR46][R6.64+0x22], R170 ;  /* 0x000022aa06001986 */ /* 0x0001e2000c10152e */
[----:B------:R-:W-:-:S13]  /*6290*/  ISETP.GT.AND P1, PT, R3, 0x8, P4 ;  /* 0x000000080300780c */ /* 0x000fda0002724270 */
[----:B0-----:R-:W-:Y:S05]  /*62a0*/  @!P1 BRA `(.L_x_47) ;  /* 0x0000000000049947 */ /* 0x001fea0003800000 */
[----:B------:R0:W5:Y:S02]  /*62b0*/  LDG.E.LTC128B.U16 R168, desc[UR46][R8.64+0x20] ;  /* 0x0000202e08a87981 */ /* 0x000164000c1e1520 */
.L_x_47:
[----:B------:R-:W-:Y:S05]  /*62c0*/  BSYNC B1 ;  /* 0x0000000000017941 */ /* 0x000fea0003800000 */
.L_x_46:
[----:B-----5:R-:W-:Y:S01]  /*62d0*/  HADD2.F32 R171, -RZ, R168.H0_H0 ;  /* 0x200000a8ffab7230 */ /* 0x020fe20000004100 */
[----:B------:R-:W-:Y:S04]  /*62e0*/  BSSY B1, `(.L_x_48) ;  /* 0x000000a000017945 */ /* 0x000fe80003800000 */
[----:B------:R-:W-:-:S04]  /*62f0*/  FMUL R171, R171, R22 ;  /* 0x00000016abab7220 */ /* 0x000fc80000400000 */
[----:B------:R-:W-:-:S05]  /*6300*/  FFMA R171, R178, R19, R171 ;  /* 0x00000013b2ab7223 */ /* 0x000fca00000000ab */
[----:B------:R-:W-:-:S05]  /*6310*/  F2FP.F16.F32.PACK_AB R171, RZ, R171 ;  /* 0x000000abffab723e */ /* 0x000fca00000000ff */
[----:B------:R0:W-:Y:S01]  /*6320*/  @P1 STG.E.U16 desc[UR46][R10.64+0x20], R171 ;  /* 0x000020ab0a001986 */ /* 0x0001e2000c10152e */
[----:B------:R-:W-:-:S05]  /*6330*/  IADD3 R193, P1, R193, 0x80, RZ ;  /* 0x00000080c1c17810 */ /* 0x000fca0007f3e0ff */
[----:B------:R-:W-:Y:S01]  /*6340*/  IMAD.X R173, RZ, RZ, UR7, P1 ;  /* 0x00000007ffad7e24 */ /* 0x000fe200088e06ff */
[----:B------:R-:W-:-:S13]  /*6350*/  ISETP.GT.AND P1, PT, R3, 0x8, P3 ;  /* 0x000000080300780c */ /* 0x000fda0001f24270 */
[----:B0-----:R-:W-:Y:S05]  /*6360*/  @!P1 BRA `(.L_x_49) ;  /* 0x0000000000049947 */ /* 0x001fea0003800000 */
[----:B------:R0:W5:Y:S02]  /*6370*/  LDG.E.LTC128B.U16 R168, desc[UR46][R8.64+0x22] ;  /* 0x0000222e08a87981 */ /* 0x000164000c1e1520 */
.L_x_49:
[----:B------:R-:W-:Y:S05]  /*6380*/  BSYNC B1 ;  /* 0x0000000000017941 */ /* 0x000fea0003800000 */
.L_x_48:
[----:B-----5:R-:W-:Y:S01]  /*6390*/  HADD2.F32 R171, -RZ, R168.H0_H0 ;  /* 0x200000a8ffab7230 */ /* 0x020fe20000004100 */
[----:B------:R-:W-:Y:S01]  /*63a0*/  ISETP.GT.AND P2, PT, R0, 0x18, PT ;  /* 0x000000180000780c */ /* 0x000fe20003f44270 */
[-C--:B------:R-:W-:Y:S01]  /*63b0*/  IMAD R174, R173, R188.reuse, RZ ;  /* 0x000000bcadae7224 */ /* 0x080fe200078e02ff */
[----:B------:R-:W-:Y:S01]  /*63c0*/  BSSY B1, `(.L_x_50) ;  /* 0x0000020000017945 */ /* 0x000fe20003800000 */
[----:B------:R-:W-:-:S04]  /*63d0*/  IMAD.WIDE.U32 R172, R193, R188, R12 ;  /* 0x000000bcc1ac7225 */ /* 0x000fc800078e000c */
[----:B------:R-:W-:Y:S01]  /*63e0*/  FMUL R170, R171, R22 ;  /* 0x00000016abaa7220 */ /* 0x000fe20000400000 */
[----:B------:R-:W-:-:S03]  /*63f0*/  IMAD R177, R193, R189, R174 ;  /* 0x000000bdc1b17224 */ /* 0x000fc600078e02ae */
[----:B------:R-:W-:Y:S01]  /*6400*/  FFMA R170, R179, R19, R170 ;  /* 0x00000013b3aa7223 */ /* 0x000fe200000000aa */
[----:B------:R-:W-:-:S04]  /*6410*/  IMAD.IADD R173, R177, 0x1, R173 ;  /* 0x00000001b1ad7824 */ /* 0x000fc800078e02ad */
[----:B------:R-:W-:Y:S01]  /*6420*/  F2FP.F16.F32.PACK_AB R174, RZ, R170 ;  /* 0x000000aaffae723e */ /* 0x000fe200000000ff */
[----:B------:R-:W-:-:S03]  /*6430*/  IMAD.WIDE.U32 R170, R193, R188, R186 ;  /* 0x000000bcc1aa7225 */ /* 0x000fc600078e00ba */
[----:B------:R-:W-:Y:S01]  /*6440*/  PRMT R176, R174, 0x7610, R176 ;  /* 0x00007610aeb07816 */ /* 0x000fe200000000b0 */
[----:B------:R-:W-:-:S04]  /*6450*/  IMAD.WIDE.U32 R174, R20, UR42, R172 ;  /* 0x0000002a14ae7c25 */ /* 0x000fc8000f8e00ac */
[----:B------:R-:W-:Y:S01]  /*6460*/  IMAD.IADD R171, R171, 0x1, R177 ;  /* 0x00000001abab7824 */ /* 0x000fe200078e02b1 */
[----:B------:R0:W-:Y:S01]  /*6470*/  @P1 STG.E.U16 desc[UR46][R10.64+0x22], R176 ;  /* 0x000022b00a001986 */ /* 0x0001e2000c10152e */
[----:B------:R-:W-:Y:S01]  /*6480*/  LEA R172, P1, R170, R14, 0x1 ;  /* 0x0000000eaaac7211 */ /* 0x000fe200078208ff */
[----:B------:R-:W-:-:S03]  /*6490*/  IMAD.WIDE.U32 R188, R193, R188, R190 ;  /* 0x000000bcc1bc7225 */ /* 0x000fc600078e00be */
[----:B------:R-:W-:Y:S01]  /*64a0*/  LEA.HI.X R173, R170, R15, R171, 0x1, P1 ;  /* 0x0000000faaad7211 */ /* 0x000fe200008f0cab */
[----:B------:R-:W-:Y:S01]  /*64b0*/  IMAD.IADD R171, R21, 0x1, R175 ;  /* 0x0000000115ab7824 */ /* 0x000fe200078e02af */
[----:B------:R-:W-:Y:S01]  /*64c0*/  LEA R170, P1, R174, R14, 0x1 ;  /* 0x0000000eaeaa7211 */ /* 0x000fe200078208ff */
[----:B------:R-:W-:-:S03]  /*64d0*/  IMAD.IADD R177, R177, 0x1, R189 ;  /* 0x00000001b1b17824 */ /* 0x000fc600078e02bd */
[----:B------:R-:W-:Y:S02]  /*64e0*/  LEA.HI.X R171, R174, R15, R171, 0x1, P1 ;  /* 0x0000000faeab7211 */ /* 0x000fe400008f0cab */
[----:B------:R-:W-:-:S05]  /*64f0*/  IADD3 R184, P1, R184, R188, RZ ;  /* 0x000000bcb8b87210 */ /* 0x000fca0007f3e0ff */
[----:B------:R-:W-:Y:S01]  /*6500*/  IMAD.X R186, R177, 0x1, R187, P1 ;  /* 0x00000001b1ba7824 */ /* 0x000fe200008e06bb */
[----:B------:R-:W-:-:S05]  /*6510*/  IADD3 R12, P1, R12, R188, RZ ;  /* 0x000000bc0c0c7210 */ /* 0x000fca0007f3e0ff */
[----:B------:R-:W-:Y:S01]  /*6520*/  IMAD.X R13, R13, 0x1, R177, P1 ;  /* 0x000000010d0d7824 */ /* 0x000fe200008e06b1 */
[----:B------:R-:W-:Y:S01]  /*6530*/  LEA R174, P1, R184, R14, 0x1 ;  /* 0x0000000eb8ae7211 */ /* 0x000fe200078208ff */
[----:B------:R-:W-:-:S03]  /*6540*/  IMAD.WIDE.U32 R12, R20, UR42, R12 ;  /* 0x0000002a140c7c25 */ /* 0x000fc6000f8e000c */
[----:B------:R-:W-:Y:S01]  /*6550*/  LEA.HI.X R175, R184, R15, R186, 0x1, P1 ;  /* 0x0000000fb8af7211 */ /* 0x000fe200008f0cba */
[----:B------:R-:W-:Y:S01]  /*6560*/  IMAD.IADD R21, R21, 0x1, R13 ;  /* 0x0000000115157824 */ /* 0x000fe200078e020d */
[----:B------:R-:W-:-:S04]  /*6570*/  LEA R14, P1, R12, R14, 0x1 ;  /* 0x0000000e0c0e7211 */ /* 0x000fc800078208ff */
[----:B------:R-:W-:Y:S02]  /*6580*/  LEA.HI.X R15, R12, R15, R21, 0x1, P1 ;  /* 0x0000000f0c0f7211 */ /* 0x000fe400008f0c15 */
[----:B------:R-:W-:-:S13]  /*6590*/  ISETP.GT.AND P1, PT, R3, RZ, P2 ;  /* 0x000000ff0300720c */ /* 0x000fda0001724270 */
[----:B0-----:R-:W-:Y:S05]  /*65a0*/  @!P1 BRA `(.L_x_51) ;  /* 0x0000000000049947 */ /* 0x001fea0003800000 */
[----:B------:R0:W5:Y:S02]  /*65b0*/  LDG.E.LTC128B.U16 R168, desc[UR46][R4.64+0x30] ;  /* 0x0000302e04a87981 */ /* 0x000164000c1e1520 */
.L_x_51:
[----:B------:R-:W-:Y:S05]  /*65c0*/  BSYNC B1 ;  /* 0x0000000000017941 */ /* 0x000fea0003800000 */
.L_x_50:
[----:B-----5:R-:W-:Y:S01]  /*65d0*/  HADD2.F32 R13, -RZ, R168.H0_H0 ;  /* 0x200000a8ff0d7230 */ /* 0x020fe20000004100 */
[----:B------:R-:W-:Y:S04]  /*65e0*/  BSSY B1, `(.L_x_52) ;  /* 0x0000009000017945 */ /* 0x000fe80003800000 */
[----:B------:R-:W-:-:S04]  /*65f0*/  FMUL R13, R13, R22 ;  /* 0x000000160d0d7220 */ /* 0x000fc80000400000 */
[----:B------:R-:W-:-:S05]  /*6600*/  FFMA R13, R180, R19, R13 ;  /* 0x00000013b40d7223 */ /* 0x000fca000000000d */
[----:B------:R-:W-:-:S05]  /*6610*/  F2FP.F16.F32.PACK_AB R13, RZ, R13 ;  /* 0x0000000dff0d723e */ /* 0x000fca00000000ff */
[----:B------:R0:W-:Y:S01]  /*6620*/  @P1 STG.E.U16 desc[UR46][R6.64+0x30], R13 ;  /* 0x0000300d06001986 */ /* 0x0001e2000c10152e */
[----:B------:R-:W-:-:S04]  /*6630*/  ISETP.GT.AND P1, PT, R0, 0x19, PT ;  /* 0x000000190000780c */ /* 0x000fc80003f24270 */
[----:B------:R-:W-:-:S13]  /*6640*/  ISETP.GT.AND P5, PT, R3, RZ, P1 ;  /* 0x000000ff0300720c */ /* 0x000fda0000fa4270 */
[----:B0-----:R-:W-:Y:S05]  /*6650*/  @!P5 BRA `(.L_x_53) ;  /* 0x000000000004d947 */ /* 0x001fea0003800000 */
[----:B------:R0:W5:Y:S02]  /*6660*/  LDG.E.LTC128B.U16 R168, desc[UR46][R4.64+0x32] ;  /* 0x0000322e04a87981 */ /* 0x000164000c1e1520 */
.L_x_53:
[----:B------:R-:W-:Y:S05]  /*6670*/  BSYNC B1 ;  /* 0x0000000000017941 */ /* 0x000fea0003800000 */
.L_x_52:
        /* <DEDUP_REMOVED lines=9> */
.L_x_55:
[----:B------:R-:W-:Y:S05]  /*6710*/  BSYNC B1 ;  /* 0x0000000000017941 */ /* 0x000fea0003800000 */
.L_x_54:
        /* <DEDUP_REMOVED lines=9> */
.L_x_57:
[----:B------:R-:W-:Y:S05]  /*67b0*/  BSYNC B1 ;  /* 0x0000000000017941 */ /* 0x000fea0003800000 */
.L_x_56:
[----:B-----5:R-:W-:Y:S02]  /*67c0*/  HADD2.F32 R13, -RZ, R168.H0_H0 ;  /* 0x200000a8ff0d7230 */ /* 0x020fe40000004100 */
[----:B------:R-:W-:Y:S02]  /*67d0*/  IMAD.U32 R177, RZ, RZ, UR8 ;  /* 0x00000008ffb17e24 */ /* 0x000fe4000f8e00ff */
[----:B------:R-:W-:Y:S02]  /*67e0*/  IMAD.U32 R21, RZ, RZ, UR8 ;  /* 0x00000008ff157e24 */ /* 0x000fe4000f8e00ff */
[----:B------:R-:W-:Y:S01]  /*67f0*/  FMUL R12, R13, R22 ;  /* 0x000000160d0c7220 */ /* 0x000fe20000400000 */
[----:B------:R-:W-:-:S03]  /*6800*/  IMAD.SHL.U32 R177, R177, 0x100, RZ ;  /* 0x00000100b1b17824 */ /* 0x000fc600078e00ff */
[----:B------:R-:W-:-:S05]  /*6810*/  FFMA R12, R183, R19, R12 ;  /* 0x00000013b70c7223 */ /* 0x000fca000000000c */
[----:B------:R-:W-:-:S04]  /*6820*/  F2FP.F16.F32.PACK_AB R12, RZ, R12 ;  /* 0x0000000cff0c723e */ /* 0x000fc800000000ff */
[----:B------:R-:W-:Y:S01]  /*6830*/  PRMT R13, R12, 0x7610, R13 ;  /* 0x000076100c0d7816 */ /* 0x000fe2000000000d */
[----:B------:R-:W-:-:S04]  /*6840*/  IMAD.U32 R12, RZ, RZ, UR9 ;  /* 0x00000009ff0c7e24 */ /* 0x000fc8000f8e00ff */
[----:B------:R1:W-:Y:S01]  /*6850*/  @P5 STG.E.U16 desc[UR46][R10.64+0x32], R13 ;  /* 0x0000320d0a005986 */ /* 0x0003e2000c10152e */
[----:B------:R-:W-:Y:S02]  /*6860*/  SHF.L.U64.HI R21, R21, 0x8, R12 ;  /* 0x0000000815157819 */ /* 0x000fe4000001020c */
[----:B------:R-:W-:-:S05]  /*6870*/  IADD3 R12, P5, R177, R6, RZ ;  /* 0x00000006b10c7210 */ /* 0x000fca0007fbe0ff */
[----:B-1----:R-:W-:Y:S01]  /*6880*/  IMAD.X R13, R21, 0x1, R7, P5 ;  /* 0x00000001150d7824 */ /* 0x002fe200028e0607 */
[----:B------:R-:W-:-:S13]  /*6890*/  ISETP.GT.AND P5, PT, R3, 0x80, P0 ;  /* 0x000000800300780c */ /* 0x000fda00007a4270 */
[----:B------:R-:W2:Y:S01]  /*68a0*/  @P5 LDG.E.LTC128B.U16 R168, desc[UR46][R172.64] ;  /* 0x0000002eaca85981 */ /* 0x000ea2000c1e1520 */
[----:B------:R-:W-:Y:S01]  /*68b0*/  BSSY B1, `(.L_x_58) ;  /* 0x000000a000017945 */ /* 0x000fe20003800000 */
[----:B--2---:R-:W-:-:S05]  /*68c0*/  HADD2.F32 R179, -RZ, R168.H0_H0 ;  /* 0x200000a8ffb37230 */ /* 0x004fca0000004100 */
[----:B------:R-:W-:-:S04]  /*68d0*/  FMUL R179, R179, R22 ;  /* 0x00000016b3b37220 */ /* 0x000fc80000400000 */
[----:B------:R-:W-:-:S05]  /*68e0*/  FFMA R179, R152, R19, R179 ;  /* 0x0000001398b37223 */ /* 0x000fca00000000b3 */
[----:B------:R-:W-:-:S05]  /*68f0*/  F2FP.F16.F32.PACK_AB R179, RZ, R179 ;  /* 0x000000b3ffb3723e */ /* 0x000fca00000000ff */
[----:B------:R1:W-:Y:S01]  /*6900*/  @P5 STG.E.U16 desc[UR46][R12.64], R179 ;  /* 0x000000b30c005986 */ /* 0x0003e2000c10152e */
[----:B------:R-:W-:-:S04]  /*6910*/  LOP3.LUT P5, RZ, R192, 0x4, RZ, 0xc0, !PT ;  /* 0x00000004c0ff7812 */ /* 0x000fc800078ac0ff */
[----:B------:R-:W-:-:S13]  /*6920*/  ISETP.GT.AND P5, PT, R3, 0x80, P5 ;  /* 0x000000800300780c */ /* 0x000fda0002fa4270 */
[----:B-1----:R-:W-:Y:S05]  /*6930*/  @!P5 BRA `(.L_x_59) ;  /* 0x000000000004d947 */ /* 0x002fea0003800000 */
[----:B------:R1:W5:Y:S02]  /*6940*/  LDG.E.LTC128B.U16 R168, desc[UR46][R170.64+0x2] ;  /* 0x0000022eaaa87981 */ /* 0x000364000c1e1520 */
.L_x_59:
[----:B------:R-:W-:Y:S05]  /*6950*/  BSYNC B1 ;  /* 0x0000000000017941 */ /* 0x000fea0003800000 */
.L_x_58:
[----:B-----5:R-:W-:Y:S01]  /*6960*/  HADD2.F32 R173, -RZ, R168.H0_H0 ;  /* 0x200000a8ffad7230 */ /* 0x020fe20000004100 */
[----:B------:R-:W-:Y:S01]  /*6970*/  ISETP.GT.AND P0, PT, R3, 0x88, P0 ;  /* 0x000000880300780c */ /* 0x000fe20000704270 */
[----:B------:R-:W-:Y:S03]  /*6980*/  BSSY B1, `(.L_x_60) ;  /* 0x0000009000017945 */ /* 0x000fe60003800000 */
[----:B------:R-:W-:-:S04]  /*6990*/  FMUL R20, R173, R22 ;  /* 0x00000016ad147220 */ /* 0x000fc80000400000 */
[----:B------:R-:W-:-:S05]  /*69a0*/  FFMA R20, R153, R19, R20 ;  /* 0x0000001399147223 */ /* 0x000fca0000000014 */
[----:B------:R-:W-:-:S05]  /*69b0*/  F2FP.F16.F32.PACK_AB R20, RZ, R20 ;  /* 0x00000014ff14723e */ /* 0x000fca00000000ff */
[----:B------:R2:W-:Y:S01]  /*69c0*/  @P5 STG.E.U16 desc[UR46][R12.64+0x2], R20 ;  /* 0x000002140c005986 */ /* 0x0005e2000c10152e */
[----:B------:R-:W-:-:S05]  /*69d0*/  IADD3 R152, P5, R12, R23, RZ ;  /* 0x000000170c987210 */ /* 0x000fca0007fbe0ff */
[----:B------:R-:W-:Y:S01]  /*69e0*/  IMAD.X R153, R13, 0x1, R169, P5 ;  /* 0x000000010d997824 */ /* 0x000fe200028e06a9 */
[----:B------:R-:W-:Y:S07]  /*69f0*/  @!P0 BRA `(.L_x_61) ;  /* 0x0000000000048947 */ /* 0x000fee0003800000 */
[----:B------:R0:W5:Y:S02]  /*6a00*/  LDG.E.LTC128B.U16 R168, desc[UR46][R174.64] ;  /* 0x0000002eaea87981 */ /* 0x000164000c1e1520 */
.L_x_61:
[----:B------:R-:W-:Y:S05]  /*6a10*/  BSYNC B1 ;  /* 0x0000000000017941 */ /* 0x000fea0003800000 */
.L_x_60:
[----:B-----5:R-:W-:Y:S01]  /*6a20*/  HADD2.F32 R173, -RZ, R168.H0_H0 ;  /* 0x200000a8ffad7230 */ /* 0x020fe20000004100 */
[----:B------:R-:W-:Y:S01]  /*6a30*/  LOP3.LUT P5, RZ, R192, 0x4, RZ, 0xc0, !PT ;  /* 0x00000004c0ff7812 */ /* 0x000fe200078ac0ff */
[----:B------:R-:W-:Y:S03]  /*6a40*/  BSSY B1, `(.L_x_62) ;  /* 0x0000008000017945 */ /* 0x000fe60003800000 */
[----:B------:R-:W-:-:S04]  /*6a50*/  FMUL R173, R173, R22 ;  /* 0x00000016adad7220 */ /* 0x000fc80000400000 */
[----:B------:R-:W-:-:S05]  /*6a60*/  FFMA R173, R154, R19, R173 ;  /* 0x000000139aad7223 */ /* 0x000fca00000000ad */
[----:B------:R-:W-:-:S05]  /*6a70*/  F2FP.F16.F32.PACK_AB R173, RZ, R173 ;  /* 0x000000adffad723e */ /* 0x000fca00000000ff */
[----:B------:R0:W-:Y:S01]  /*6a80*/  @P0 STG.E.U16 desc[UR46][R152.64], R173 ;  /* 0x000000ad98000986 */ /* 0x0001e2000c10152e */
[----:B------:R-:W-:-:S13]  /*6a90*/  ISETP.GT.AND P0, PT, R3, 0x88, P5 ;  /* 0x000000880300780c */ /* 0x000fda0002f04270 */
[----:B0-----:R-:W-:Y:S05]  /*6aa0*/  @!P0 BRA `(.L_x_63) ;  /* 0x0000000000048947 */ /* 0x001fea0003800000 */
[----:B------:R0:W5:Y:S02]  /*6ab0*/  LDG.E.LTC128B.U16 R168, desc[UR46][R14.64+0x2] ;  /* 0x0000022e0ea87981 */ /* 0x000164000c1e1520 */
.L_x_63:
[----:B------:R-:W-:Y:S05]  /*6ac0*/  BSYNC B1 ;  /* 0x0000000000017941 */ /* 0x000fea0003800000 */
.L_x_62:
[----:B-----5:R-:W-:Y:S01]  /*6ad0*/  HADD2.F32 R173, -RZ, R168.H0_H0 ;  /* 0x200000a8ffad7230 */ /* 0x020fe20000004100 */
[----:B------:R-:W-:Y:S01]  /*6ae0*/  LOP3.LUT P5, RZ, R192, 0x2, RZ, 0xc0, !PT ;  /* 0x00000002c0ff7812 */ /* 0x000fe200078ac0ff */
[----:B------:R-:W-:Y:S03]  /*6af0*/  BSSY B1, `(.L_x_64) ;  /* 0x0000008000017945 */ /* 0x000fe60003800000 */
[----:B--2---:R-:W-:-:S04]  /*6b00*/  FMUL R20, R173, R22 ;  /* 0x00000016ad147220 */ /* 0x004fc80000400000 */
[----:B------:R-:W-:-:S05]  /*6b10*/  FFMA R20, R155, R19, R20 ;  /* 0x000000139b147223 */ /* 0x000fca0000000014 */
[----:B------:R-:W-:-:S05]  /*6b20*/  F2FP.F16.F32.PACK_AB R20, RZ, R20 ;  /* 0x00000014ff14723e */ /* 0x000fca00000000ff */
[----:B------:R2:W-:Y:S01]  /*6b30*/  @P0 STG.E.U16 desc[UR46][R152.64+0x2], R20 ;  /* 0x0000021498000986 */ /* 0x0005e2000c10152e */
[----:B------:R-:W-:-:S13]  /*6b40*/  ISETP.GT.AND P0, PT, R3, 0x80, P5 ;  /* 0x000000800300780c */ /* 0x000fda0002f04270 */
[----:B--2---:R-:W-:Y:S05]  /*6b50*/  @!P0 BRA `(.L_x_65) ;  /* 0x0000000000048947 */ /* 0x004fea0003800000 */
[----:B------:R2:W5:Y:S02]  /*6b60*/  LDG.E.LTC128B.U16 R168, desc[UR46][R170.64+0x10] ;  /* 0x0000102eaaa87981 */ /* 0x000564000c1e1520 */
.L_x_65:
[----:B------:R-:W-:Y:S05]  /*6b70*/  BSYNC B1 ;  /* 0x0000000000017941 */ /* 0x000fea0003800000 */
.L_x_64:
        /* <DEDUP_REMOVED lines=9> */
.L_x_67:
[----:B------:R-:W-:Y:S05]  /*6c10*/  BSYNC B1 ;  /* 0x0000000000017941 */ /* 0x000fea0003800000 */
.L_x_66:
        /* <DEDUP_REMOVED lines=9> */
.L_x_69:
[----:B------:R-:W-:Y:S05]  /*6cb0*/  BSYNC B1 ;  /* 0x0000000000017941 */ /* 0x000fea0003800000 */
.L_x_68:
        /* <DEDUP_REMOVED lines=9> */
.L_x_71:
[----:B------:R-:W-:Y:S05]  /*6d50*/  BSYNC B1 ;  /* 0x0000000000017941 */ /* 0x000fea0003800000 */
.L_x_70:
[----:B0----5:R-:W-:Y:S01]  /*6d60*/  HADD2.F32 R155, -RZ, R168.H0_H0 ;  /* 0x200000a8ff9b7230 */ /* 0x021fe20000004100 */
        /* <DEDUP_REMOVED lines=8> */
.L_x_73:
[----:B------:R-:W-:Y:S05]  /*6df0*/  BSYNC B1 ;  /* 0x0000000000017941 */ /* 0x000fea0003800000 */
.L_x_72:
        /* <DEDUP_REMOVED lines=9> */
.L_x_75:
[----:B------:R-:W-:Y:S05]  /*6e90*/  BSYNC B1 ;  /* 0x0000000000017941 */ /* 0x000fea0003800000 */
.L_x_74:
        /* <DEDUP_REMOVED lines=9> */
.L_x_77:
[----:B------:R-:W-:Y:S05]  /*6f30*/  BSYNC B1 ;  /* 0x0000000000017941 */ /* 0x000fea0003800000 */
.L_x_76:
        /* <DEDUP_REMOVED lines=9> */
.L_x_79:
[----:B------:R-:W-:Y:S05]  /*6fd0*/  BSYNC B1 ;  /* 0x0000000000017941 */ /* 0x000fea0003800000 */
.L_x_78:
        /* <DEDUP_REMOVED lines=9> */
.L_x_81:
[----:B------:R-:W-:Y:S05]  /*7070*/  BSYNC B1 ;  /* 0x0000000000017941 */ /* 0x000fea0003800000 */
.L_x_80:
        /* <DEDUP_REMOVED lines=9> */
.L_x_83:
[----:B------:R-:W-:Y:S05]  /*7110*/  BSYNC B1 ;  /* 0x0000000000017941 */ /* 0x000fea0003800000 */
.L_x_82:
        /* <DEDUP_REMOVED lines=9> */
.L_x_85:
[----:B------:R-:W-:Y:S05]  /*71b0*/  BSYNC B1 ;  /* 0x0000000000017941 */ /* 0x000fea0003800000 */
.L_x_84:
        /* <DEDUP_REMOVED lines=9> */
.L_x_87:
[----:B------:R-:W-:Y:S05]  /*7250*/  BSYNC B1 ;  /* 0x0000000000017941 */ /* 0x000fea0003800000 */
.L_x_86:
[----:B0----5:R-:W-:Y:S01]  /*7260*/  HADD2.F32 R155, -RZ, R168.H0_H0 ;  /* 0x200000a8ff9b7230 */ /* 0x021fe20000004100 */
        /* <DEDUP_REMOVED lines=11> */
.L_x_89:
[----:B------:R-:W-:Y:S05]  /*7320*/  BSYNC B1 ;  /* 0x0000000000017941 */ /* 0x000fea0003800000 */
.L_x_88:
        /* <DEDUP_REMOVED lines=12> */
.L_x_91:
[----:B------:R-:W-:Y:S05]  /*73f0*/  BSYNC B1 ;  /* 0x0000000000017941 */ /* 0x000fea0003800000 */
.L_x_90:
        /* <DEDUP_REMOVED lines=9> */
.L_x_93:
[----:B------:R-:W-:Y:S05]  /*7490*/  BSYNC B1 ;  /* 0x0000000000017941 */ /* 0x000fea0003800000 */
.L_x_92:
        /* <DEDUP_REMOVED lines=9> */
.L_x_95:
[----:B------:R-:W-:Y:S05]  /*7530*/  BSYNC B1 ;  /* 0x0000000000017941 */ /* 0x000fea0003800000 */
.L_x_94:
        /* <DEDUP_REMOVED lines=12> */
.L_x_97:
[----:B------:R-:W-:Y:S05]  /*7600*/  BSYNC B1 ;  /* 0x0000000000017941 */ /* 0x000fea0003800000 */
.L_x_96:
[----:B-----5:R-:W-:Y:S01]  /*7610*/  HADD2.F32 R137, -RZ, R168.H0_H0 ;  /* 0x200000a8ff897230 */ /* 0x020fe20000004100 */
        /* <DEDUP_REMOVED lines=9> */
.L_x_99:
[----:B------:R-:W-:Y:S05]  /*76b0*/  BSYNC B1 ;  /* 0x0000000000017941 */ /* 0x000fea0003800000 */
.L_x_98:
        /* <DEDUP_REMOVED lines=9> */
.L_x_101:
[----:B------:R-:W-:Y:S05]  /*7750*/  BSYNC B1 ;  /* 0x0000000000017941 */ /* 0x000fea0003800000 */
.L_x_100:
        /* <DEDUP_REMOVED lines=9> */
.L_x_103:
[----:B------:R-:W-:Y:S05]  /*77f0*/  BSYNC B1 ;  /* 0x0000000000017941 */ /* 0x000fea0003800000 */
.L_x_102:
[----:B0----5:R-:W-:Y:S01]  /*7800*/  HADD2.F32 R137, -RZ, R168.H0_H0 ;  /* 0x200000a8ff897230 */ /* 0x021fe20000004100 */
[----:B------:R-:W-:Y:S01]  /*7810*/  IADD3 R20, P0, P2, R23, R6, R177 ;  /* 0x0000000617147210 */ /* 0x000fe20007a1e0b1 */
[----:B------:R-:W-:Y:S01]  /*7820*/  BSSY B1, `(.L_x_104) ;  /* 0x000000a000017945 */ /* 0x000fe20003800000 */
[----:B------:R-:W-:Y:S02]  /*7830*/  ISETP.GT.AND P3, PT, R0, 0x30, PT ;  /* 0x000000300000780c */ /* 0x000fe40003f64270 */
[----:B------:R-:W-:Y:S01]  /*7840*/  FMUL R136, R137, R22 ;  /* 0x0000001689887220 */ /* 0x000fe20000400000 */
[----:B------:R-:W-:Y:S02]  /*7850*/  IADD3.X R21, R169, R7, R21, P0, P2 ;  /* 0x00000007a9157210 */ /* 0x000fe400007e4415 */
[----:B------:R-:W-:Y:S01]  /*7860*/  ISETP.GT.AND P0, PT, R3, RZ, P3 ;  /* 0x000000ff0300720c */ /* 0x000fe20001f04270 */
[----:B------:R-:W-:-:S05]  /*7870*/  FFMA R136, R143, R19, R136 ;  /* 0x000000138f887223 */ /* 0x000fca0000000088 */
[----:B------:R-:W-:-:S05]  /*7880*/  F2FP.F16.F32.PACK_AB R136, RZ, R136 ;  /* 0x00000088ff88723e */ /* 0x000fca00000000ff */
[----:B------:R0:W-:Y:S02]  /*7890*/  @P1 STG.E.U16 desc[UR46][R10.64+0x52], R136 ;  /* 0x000052880a001986 */ /* 0x0001e4000c10152e */
[----:B------:R-:W-:Y:S05]  /*78a0*/  @!P0 BRA `(.L_x_105) ;  /* 0x0000000000048947 */ /* 0x000fea0003800000 */
[----:B------:R0:W5:Y:S02]  /*78b0*/  LDG.E.LTC128B.U16 R168, desc[UR46][R4.64+0x60] ;  /* 0x0000602e04a87981 */ /* 0x000164000c1e1520 */
.L_x_105:
[----:B------:R-:W-:Y:S05]  /*78c0*/  BSYNC B1 ;  /* 0x0000000000017941 */ /* 0x000fea0003800000 */
.L_x_104:
        /* <DEDUP_REMOVED lines=10> */
.L_x_107:
[----:B------:R-:W-:Y:S05]  /*7970*/  BSYNC B1 ;  /* 0x0000000000017941 */ /* 0x000fea0003800000 */
.L_x_106:
        /* <DEDUP_REMOVED lines=9> */
.L_x_109:
[----:B------:R-:W-:Y:S05]  /*7a10*/  BSYNC B1 ;  /* 0x0000000000017941 */ /* 0x000fea0003800000 */
.L_x_108:
        /* <DEDUP_REMOVED lines=9> */
.L_x_111:
[----:B------:R-:W-:Y:S05]  /*7ab0*/  BSYNC B1 ;  /* 0x0000000000017941 */ /* 0x000fea0003800000 */
.L_x_110:
[----:B-----5:R-:W-:Y:S01]  /*7ac0*/  HADD2.F32 R137, -RZ, R168.H0_H0 ;  /* 0x200000a8ff897230 */ /* 0x020fe20000004100 */
[----:B------:R-:W-:Y:S01]  /*7ad0*/  ISETP.GT.AND P1, PT, R0, 0x38, PT ;  /* 0x000000380000780c */ /* 0x000fe20003f24270 */
[----:B------:R-:W-:Y:S03]  /*7ae0*/  BSSY B1, `(.L_x_112) ;  /* 0x000000b000017945 */ /* 0x000fe60003800000 */
[----:B------:R-:W-:-:S04]  /*7af0*/  FMUL R136, R137, R22 ;  /* 0x0000001689887220 */ /* 0x000fc80000400000 */
[----:B------:R-:W-:-:S05]  /*7b00*/  FFMA R136, R147, R19, R136 ;  /* 0x0000001393887223 */ /* 0x000fca0000000088 */
[----:B------:R-:W-:-:S04]  /*7b10*/  F2FP.F16.F32.PACK_AB R136, RZ, R136 ;  /* 0x00000088ff88723e */ /* 0x000fc800000000ff */
[----:B------:R-:W-:-:S05]  /*7b20*/  PRMT R137, R136, 0x7610, R137 ;  /* 0x0000761088897816 */ /* 0x000fca0000000089 */
[----:B------:R1:W-:Y:S01]  /*7b30*/  @P0 STG.E.U16 desc[UR46][R10.64+0x62], R137 ;  /* 0x000062890a000986 */ /* 0x0003e2000c10152e */
[----:B------:R-:W-:-:S05]  /*7b40*/  IADD3 R136, P0, R23, R12, RZ ;  /* 0x0000000c17887210 */ /* 0x000fca0007f1e0ff */
[----:B-1----:R-:W-:Y:S01]  /*7b50*/  IMAD.X R137, R169, 0x1, R13, P0 ;  /* 0x00000001a9897824 */ /* 0x002fe200000e060d */
[----:B------:R-:W-:-:S13]  /*7b60*/  ISETP.GT.AND P0, PT, R3, RZ, P1 ;  /* 0x000000ff0300720c */ /* 0x000fda0000f04270 */
[----:B------:R-:W-:Y:S05]  /*7b70*/  @!P0 BRA `(.L_x_113) ;  /* 0x0000000000048947 */ /* 0x000fea0003800000 */
[----:B------:R1:W5:Y:S02]  /*7b80*/  LDG.E.LTC128B.U16 R168, desc[UR46][R4.64+0x70] ;  /* 0x0000702e04a87981 */ /* 0x000364000c1e1520 */
.L_x_113:
[----:B------:R-:W-:Y:S05]  /*7b90*/  BSYNC B1 ;  /* 0x0000000000017941 */ /* 0x000fea0003800000 */
.L_x_112:
        /* <DEDUP_REMOVED lines=10> */
.L_x_115:
[----:B------:R-:W-:Y:S05]  /*7c40*/  BSYNC B1 ;  /* 0x0000000000017941 */ /* 0x000fea0003800000 */
.L_x_114:
        /* <DEDUP_REMOVED lines=9> */
.L_x_117:
[----:B------:R-:W-:Y:S05]  /*7ce0*/  BSYNC B1 ;  /* 0x0000000000017941 */ /* 0x000fea0003800000 */
.L_x_116:
        /* <DEDUP_REMOVED lines=9> */
.L_x_119:
[----:B------:R-:W-:Y:S05]  /*7d80*/  BSYNC B1 ;  /* 0x0000000000017941 */ /* 0x000fea0003800000 */
.L_x_118:
[----:B-----5:R-:W-:Y:S01]  /*7d90*/  HADD2.F32 R23, -RZ, R168.H0_H0 ;  /* 0x200000a8ff177230 */ /* 0x020fe20000004100 */
[----:B------:R-:W-:Y:S04]  /*7da0*/  BSSY B1, `(.L_x_120) ;  /* 0x0000009000017945 */ /* 0x000fe80003800000 */
[----:B------:R-:W-:-:S04]  /*7db0*/  FMUL R138, R23, R22 ;  /* 0x00000016178a7220 */ /* 0x000fc80000400000 */
[----:B------:R-:W-:-:S05]  /*7dc0*/  FFMA R138, R151, R19, R138 ;  /* 0x00000013978a7223 */ /* 0x000fca000000008a */
[----:B------:R-:W-:-:S05]  /*7dd0*/  F2FP.F16.F32.PACK_AB R138, RZ, R138 ;  /* 0x0000008aff8a723e */ /* 0x000fca00000000ff */
[----:B------:R0:W-:Y:S01]  /*7de0*/  @P5 STG.E.U16 desc[UR46][R10.64+0x72], R138 ;  /* 0x0000728a0a005986 */ /* 0x0001e2000c10152e */
[----:B------:R-:W-:-:S04]  /*7df0*/  LOP3.LUT P5, RZ, R192, 0x1, RZ, 0xc0, !PT ;  /* 0x00000001c0ff7812 */ /* 0x000fc800078ac0ff */
[----:B------:R-:W-:-:S13]  /*7e00*/  ISETP.GT.AND P5, PT, R3, 0x80, P5 ;  /* 0x000000800300780c */ /* 0x000fda0002fa4270 */
[----:B0-----:R-:W-:Y:S05]  /*7e10*/  @!P5 BRA `(.L_x_121) ;  /* 0x000000000004d947 */ /* 0x001fea0003800000 */
[----:B------:R0:W5:Y:S02]  /*7e20*/  LDG.E.LTC128B.U16 R168, desc[UR46][R170.64+0x40] ;  /* 0x0000402eaaa87981 */ /* 0x000164000c1e1520 */
.L_x_121:
[----:B------:R-:W-:Y:S05]  /*7e30*/  BSYNC B1 ;  /* 0x0000000000017941 */ /* 0x000fea0003800000 */
.L_x_120:
        /* <DEDUP_REMOVED lines=10> */
.L_x_123:
[----:B------:R-:W-:Y:S05]  /*7ee0*/  BSYNC B1 ;  /* 0x0000000000017941 */ /* 0x000fea0003800000 */
.L_x_122:
        /* <DEDUP_REMOVED lines=10> */
.L_x_125:
[----:B------:R-:W-:Y:S05]  /*7f90*/  BSYNC B1 ;  /* 0x0000000000017941 */ /* 0x000fea0003800000 */
.L_x_124:
        /* <DEDUP_REMOVED lines=10> */
.L_x_127:
[----:B------:R-:W-:Y:S05]  /*8040*/  BSYNC B1 ;  /* 0x0000000000017941 */ /* 0x000fea0003800000 */
.L_x_126:
        /* <DEDUP_REMOVED lines=9> */
.L_x_129:
[----:B------:R-:W-:Y:S05]  /*80e0*/  BSYNC B1 ;  /* 0x0000000000017941 */ /* 0x000fea0003800000 */
.L_x_128:
        /* <DEDUP_REMOVED lines=9> */
.L_x_131:
[----:B------:R-:W-:Y:S05]  /*8180*/  BSYNC B1 ;  /* 0x0000000000017941 */ /* 0x000fea0003800000 */
.L_x_130:
        /* <DEDUP_REMOVED lines=9> */
.L_x_133:
[----:B------:R-:W-:Y:S05]  /*8220*/  BSYNC B1 ;  /* 0x0000000000017941 */ /* 0x000fea0003800000 */
.L_x_132:
[----:B-----5:R-:W-:Y:S01]  /*8230*/  HADD2.F32 R21, -RZ, R168.H0_H0 ;  /* 0x200000a8ff157230 */ /* 0x020fe20000004100 */
[----:B------:R-:W-:Y:S01]  /*8240*/  ISETP.GT.AND P4, PT, R3, 0x88, P4 ;  /* 0x000000880300780c */ /* 0x000fe20002784270 */
[----:B0-----:R-:W-:Y:S01]  /*8250*/  IMAD.MOV.U32 R20, RZ, RZ, R136 ;  /* 0x000000ffff147224 */ /* 0x001fe200078e0088 */
[----:B------:R-:W-:Y:S02]  /*8260*/  BSSY B1, `(.L_x_134) ;  /* 0x0000009000017945 */ /* 0x000fe40003800000 */
[----:B------:R-:W-:-:S04]  /*8270*/  FMUL R21, R21, R22 ;  /* 0x0000001615157220 */ /* 0x000fc80000400000 */
[----:B------:R-:W-:-:S05]  /*8280*/  FFMA R21, R126, R19, R21 ;  /* 0x000000137e157223 */ /* 0x000fca0000000015 */
[----:B------:R-:W-:-:S04]  /*8290*/  F2FP.F16.F32.PACK_AB R21, RZ, R21 ;  /* 0x00000015ff15723e */ /* 0x000fc800000000ff */
[----:B------:R-:W-:Y:S01]  /*82a0*/  PRMT R23, R21, 0x7610, R23 ;  /* 0x0000761015177816 */ /* 0x000fe20000000017 */
[----:B------:R-:W-:-:S05]  /*82b0*/  IMAD.MOV.U32 R21, RZ, RZ, R137 ;  /* 0x000000ffff157224 */ /* 0x000fca00078e0089 */
[----:B------:R0:W-:Y:S01]  /*82c0*/  @P6 STG.E.U16 desc[UR46][R20.64+0x50], R23 ;  /* 0x0000501714006986 */ /* 0x0001e2000c10152e */
[----:B------:R-:W-:Y:S05]  /*82d0*/  @!P4 BRA `(.L_x_135) ;  /* 0x000000000004c947 */ /* 0x000fea0003800000 */
[----:B------:R0:W5:Y:S02]  /*82e0*/  LDG.E.LTC128B.U16 R168, desc[UR46][R14.64+0x52] ;  /* 0x0000522e0ea87981 */ /* 0x000164000c1e1520 */
.L_x_135:
[----:B------:R-:W-:Y:S05]  /*82f0*/  BSYNC B1 ;  /* 0x0000000000017941 */ /* 0x000fea0003800000 */
.L_x_134:
        /* <DEDUP_REMOVED lines=9> */
.L_x_137:
[----:B------:R-:W-:Y:S05]  /*8390*/  BSYNC B1 ;  /* 0x0000000000017941 */ /* 0x000fea0003800000 */
.L_x_136:
        /* <DEDUP_REMOVED lines=9> */
.L_x_139:
[----:B------:R-:W-:Y:S05]  /*8430*/  BSYNC B1 ;  /* 0x0000000000017941 */ /* 0x000fea0003800000 */
.L_x_138:
        /* <DEDUP_REMOVED lines=9> */
.L_x_141:
[----:B------:R-:W-:Y:S05]  /*84d0*/  BSYNC B1 ;  /* 0x0000000000017941 */ /* 0x000fea0003800000 */
.L_x_140:
        /* <DEDUP_REMOVED lines=9> */
.L_x_143:
[----:B------:R-:W-:Y:S05]  /*8570*/  BSYNC B1 ;  /* 0x0000000000017941 */ /* 0x000fea0003800000 */
.L_x_142:
        /* <DEDUP_REMOVED lines=9> */
.L_x_145:
[----:B------:R-:W-:Y:S05]  /*8610*/  BSYNC B1 ;  /* 0x0000000000017941 */ /* 0x000fea0003800000 */
.L_x_144:
        /* <DEDUP_REMOVED lines=9> */
.L_x_147:
[----:B------:R-:W-:Y:S05]  /*86b0*/  BSYNC B1 ;  /* 0x0000000000017941 */ /* 0x000fea0003800000 */
.L_x_146:
        /* <DEDUP_REMOVED lines=9> */
.L_x_149:
[----:B------:R-:W-:Y:S05]  /*8750*/  BSYNC B1 ;  /* 0x0000000000017941 */ /* 0x000fea0003800000 */
.L_x_148:
        /* <DEDUP_REMOVED lines=9> */
.L_x_151:
[----:B------:R-:W-:Y:S05]  /*87f0*/  BSYNC B1 ;  /* 0x0000000000017941 */ /* 0x000fea0003800000 */
.L_x_150:
[----:B0----5:R-:W-:Y:S01]  /*8800*/  HADD2.F32 R23, -RZ, R168.H0_H0 ;  /* 0x200000a8ff177230 */ /* 0x021fe20000004100 */
[----:B------:R-:W-:Y:S01]  /*8810*/  ISETP.GT.AND P3, PT, R0, 0x40, PT ;  /* 0x000000400000780c */ /* 0x000fe20003f64270 */
[----:B------:R-:W-:Y:S03]  /*8820*/  BSSY B1, `(.L_x_152) ;  /* 0x0000009000017945 */ /* 0x000fe60003800000 */
[----:B------:R-:W-:Y:S01]  /*8830*/  FMUL R120, R23, R22 ;  /* 0x0000001617787220 */ /* 0x000fe20000400000 */
[----:B------:R-:W-:Y:S02]  /*8840*/  ISETP.GT.AND P1, PT, R3, RZ, P3 ;  /* 0x000000ff0300720c */ /* 0x000fe40001f24270 */
[----:B------:R-:W-:Y:S01]  /*8850*/  P2R R121, PR, RZ, 0x8 ;  /* 0x00000008ff797803 */ /* 0x000fe20000000000 */
[----:B------:R-:W-:-:S05]  /*8860*/  FFMA R120, R135, R19, R120 ;  /* 0x0000001387787223 */ /* 0x000fca0000000078 */
[----:B------:R-:W-:-:S05]  /*8870*/  F2FP.F16.F32.PACK_AB R120, RZ, R120 ;  /* 0x00000078ff78723e */ /* 0x000fca00000000ff */
[----:B------:R0:W-:Y:S01]  /*8880*/  @P0 STG.E.U16 desc[UR46][R20.64+0x72], R120 ;  /* 0x0000727814000986 */ /* 0x0001e2000c10152e */
[----:B------:R-:W-:Y:S05]  /*8890*/  @!P1 BRA `(.L_x_153) ;  /* 0x0000000000049947 */ /* 0x000fea0003800000 */
[----:B------:R0:W5:Y:S02]  /*88a0*/  LDG.E.LTC128B.U16 R168, desc[UR46][R4.64+0x80] ;  /* 0x0000802e04a87981 */ /* 0x000164000c1e1520 */
.L_x_153:
[----:B------:R-:W-:Y:S05]  /*88b0*/  BSYNC B1 ;  /* 0x0000000000017941 */ /* 0x000fea0003800000 */
.L_x_152:
[----:B-----5:R-:W-:Y:S01]  /*88c0*/  HADD2.F32 R23, -RZ, R168.H0_H0 ;  /* 0x200000a8ff177230 */ /* 0x020fe20000004100 */
[----:B------:R-:W-:Y:S01]  /*88d0*/  ISETP.GT.AND P2, PT, R0, 0x41, PT ;  /* 0x000000410000780c */ /* 0x000fe20003f44270 */
[----:B------:R-:W-:Y:S03]  /*88e0*/  BSSY B1, `(.L_x_154) ;  /* 0x0000009000017945 */ /* 0x000fe60003800000 */
[----:B------:R-:W-:Y:S01]  /*88f0*/  FMUL R23, R23, R22 ;  /* 0x0000001617177220 */ /* 0x000fe20000400000 */
[----:B------:R-:W-:Y:S02]  /*8900*/  ISETP.GT.AND P0, PT, R3, RZ, P2 ;  /* 0x000000ff0300720c */ /* 0x000fe40001704270 */
[----:B0-----:R-:W-:Y:S01]  /*8910*/  P2R R120, PR, RZ, 0x4 ;  /* 0x00000004ff787803 */ /* 0x001fe20000000000 */
[----:B------:R-:W-:-:S05]  /*8920*/  FFMA R23, R104, R19, R23 ;  /* 0x0000001368177223 */ /* 0x000fca0000000017 */
[----:B------:R-:W-:-:S05]  /*8930*/  F2FP.F16.F32.PACK_AB R23, RZ, R23 ;  /* 0x00000017ff17723e */ /* 0x000fca00000000ff */
[----:B------:R0:W-:Y:S01]  /*8940*/  @P1 STG.E.U16 desc[UR46][R6.64+0x80], R23 ;  /* 0x0000801706001986 */ /* 0x0001e2000c10152e */
[----:B------:R-:W-:Y:S05]  /*8950*/  @!P0 BRA `(.L_x_155) ;  /* 0x0000000000048947 */ /* 0x000fea0003800000 */
[----:B------:R0:W5:Y:S02]  /*8960*/  LDG.E.LTC128B.U16 R168, desc[UR46][R4.64+0x82] ;  /* 0x0000822e04a87981 */ /* 0x000164000c1e1520 */
.L_x_155:
[----:B------:R-:W-:Y:S05]  /*8970*/  BSYNC B1 ;  /* 0x0000000000017941 */ /* 0x000fea0003800000 */
.L_x_154:
        /* <DEDUP_REMOVED lines=9> */
.L_x_157:
[----:B------:R-:W-:Y:S05]  /*8a10*/  BSYNC B1 ;  /* 0x0000000000017941 */ /* 0x000fea0003800000 */
.L_x_156:
        /* <DEDUP_REMOVED lines=9> */
.L_x_159:
[----:B------:R-:W-:Y:S05]  /*8ab0*/  BSYNC B1 ;  /* 0x0000000000017941 */ /* 0x000fea0003800000 */
.L_x_158:
        /* <DEDUP_REMOVED lines=11> */
.L_x_161:
[----:B------:R-:W-:Y:S05]  /*8b70*/  BSYNC B1 ;  /* 0x0000000000017941 */ /* 0x000fea0003800000 */
.L_x_160:
        /* <DEDUP_REMOVED lines=10> */
.L_x_163:
[----:B------:R-:W-:Y:S05]  /*8c20*/  BSYNC B1 ;  /* 0x0000000000017941 */ /* 0x000fea0003800000 */
.L_x_162:
        /* <DEDUP_REMOVED lines=9> */
.L_x_165:
[----:B------:R-:W-:Y:S05]  /*8cc0*/  BSYNC B1 ;  /* 0x0000000000017941 */ /* 0x000fea0003800000 */
.L_x_164:
        /* <DEDUP_REMOVED lines=9> */
.L_x_167:
[----:B------:R-:W-:Y:S05]  /*8d60*/  BSYNC B1 ;  /* 0x0000000000017941 */ /* 0x000fea0003800000 */
.L_x_166:
        /* <DEDUP_REMOVED lines=10> */
.L_x_169:
[----:B------:R-:W-:Y:S05]  /*8e10*/  BSYNC B1 ;  /* 0x0000000000017941 */ /* 0x000fea0003800000 */
.L_x_168:
        /* <DEDUP_REMOVED lines=10> */
.L_x_171:
[----:B------:R-:W-:Y:S05]  /*8ec0*/  BSYNC B1 ;  /* 0x0000000000017941 */ /* 0x000fea0003800000 */
.L_x_170:
        /* <DEDUP_REMOVED lines=9> */
.L_x_173:
[----:B------:R-:W-:Y:S05]  /*8f60*/  BSYNC B1 ;  /* 0x0000000000017941 */ /* 0x000fea0003800000 */
.L_x_172:
        /* <DEDUP_REMOVED lines=9> */
.L_x_175:
[----:B------:R-:W-:Y:S05]  /*9000*/  BSYNC B1 ;  /* 0x0000000000017941 */ /* 0x000fea0003800000 */
.L_x_174:
        /* <DEDUP_REMOVED lines=10> */
.L_x_177:
[----:B------:R-:W-:Y:S05]  /*90b0*/  BSYNC B1 ;  /* 0x0000000000017941 */ /* 0x000fea0003800000 */
.L_x_176:
        /* <DEDUP_REMOVED lines=10> */
.L_x_179:
[----:B------:R-:W-:Y:S05]  /*9160*/  BSYNC B1 ;  /* 0x0000000000017941 */ /* 0x000fea0003800000 */
.L_x_178:
        /* <DEDUP_REMOVED lines=9> */
.L_x_181:
[----:B------:R-:W-:Y:S05]  /*9200*/  BSYNC B1 ;  /* 0x0000000000017941 */ /* 0x000fea0003800000 */
.L_x_180:
        /* <DEDUP_REMOVED lines=9> */
.L_x_183:
[----:B------:R-:W-:Y:S05]  /*92a0*/  BSYNC B1 ;  /* 0x0000000000017941 */ /* 0x000fea0003800000 */
.L_x_182:
[----:B-----5:R-:W-:Y:S01]  /*92b0*/  HADD2.F32 R23, -RZ, R168.H0_H0 ;  /* 0x200000a8ff177230 */ /* 0x020fe20000004100 */
[----:B------:R-:W-:Y:S04]  /*92c0*/  BSSY B1, `(.L_x_184) ;  /* 0x0000009000017945 */ /* 0x000fe80003800000 */
[----:B------:R-:W-:-:S04]  /*92d0*/  FMUL R104, R23, R22 ;  /* 0x0000001617687220 */ /* 0x000fc80000400000 */
[----:B------:R-:W-:-:S05]  /*92e0*/  FFMA R104, R119, R19, R104 ;  /* 0x0000001377687223 */ /* 0x000fca0000000068 */
[----:B------:R-:W-:-:S05]  /*92f0*/  F2FP.F16.F32.PACK_AB R104, RZ, R104 ;  /* 0x00000068ff68723e */ /* 0x000fca00000000ff */
[----:B------:R0:W-:Y:S01]  /*9300*/  @P5 STG.E.U16 desc[UR46][R10.64+0xb2], R104 ;  /* 0x0000b2680a005986 */ /* 0x0001e2000c10152e */
[----:B------:R-:W-:-:S04]  /*9310*/  ISETP.NE.AND P5, PT, R121, RZ, PT ;  /* 0x000000ff7900720c */ /* 0x000fc80003fa5270 */
[----:B------:R-:W-:-:S13]  /*9320*/  ISETP.GT.AND P5, PT, R3, 0x80, P5 ;  /* 0x000000800300780c */ /* 0x000fda0002fa4270 */
[----:B0-----:R-:W-:Y:S05]  /*9330*/  @!P5 BRA `(.L_x_185) ;  /* 0x000000000004d947 */ /* 0x001fea0003800000 */
[----:B------:R0:W5:Y:S02]  /*9340*/  LDG.E.LTC128B.U16 R168, desc[UR46][R170.64+0x80] ;  /* 0x0000802eaaa87981 */ /* 0x000164000c1e1520 */
.L_x_185:
[----:B------:R-:W-:Y:S05]  /*9350*/  BSYNC B1 ;  /* 0x0000000000017941 */ /* 0x000fea0003800000 */
.L_x_184:
        /* <DEDUP_REMOVED lines=10> */
.L_x_187:
[----:B------:R-:W-:Y:S05]  /*9400*/  BSYNC B1 ;  /* 0x0000000000017941 */ /* 0x000fea0003800000 */
.L_x_186:
        /* <DEDUP_REMOVED lines=10> */
.L_x_189:
[----:B------:R-:W-:Y:S05]  /*94b0*/  BSYNC B1 ;  /* 0x0000000000017941 */ /* 0x000fea0003800000 */
.L_x_188:
        /* <DEDUP_REMOVED lines=10> */
.L_x_191:
[----:B------:R-:W-:Y:S05]  /*9560*/  BSYNC B1 ;  /* 0x0000000000017941 */ /* 0x000fea0003800000 */
.L_x_190:
        /* <DEDUP_REMOVED lines=9> */
.L_x_193:
[----:B------:R-:W-:Y:S05]  /*9600*/  BSYNC B1 ;  /* 0x0000000000017941 */ /* 0x000fea0003800000 */
.L_x_192:
        /* <DEDUP_REMOVED lines=9> */
.L_x_195:
[----:B------:R-:W-:Y:S05]  /*96a0*/  BSYNC B1 ;  /* 0x0000000000017941 */ /* 0x000fea0003800000 */
.L_x_194:
        /* <DEDUP_REMOVED lines=9> */
.L_x_197:
[----:B------:R-:W-:Y:S05]  /*9740*/  BSYNC B1 ;  /* 0x0000000000017941 */ /* 0x000fea0003800000 */
.L_x_196:
        /* <DEDUP_REMOVED lines=9> */
.L_x_199:
[----:B------:R-:W-:Y:S05]  /*97e0*/  BSYNC B1 ;  /* 0x0000000000017941 */ /* 0x000fea0003800000 */
.L_x_198:
        /* <DEDUP_REMOVED lines=9> */
.L_x_201:
[----:B------:R-:W-:Y:S05]  /*9880*/  BSYNC B1 ;  /* 0x0000000000017941 */ /* 0x000fea0003800000 */
.L_x_200:
        /* <DEDUP_REMOVED lines=9> */
.L_x_203:
[----:B------:R-:W-:Y:S05]  /*9920*/  BSYNC B1 ;  /* 0x0000000000017941 */ /* 0x000fea0003800000 */
.L_x_202:
        /* <DEDUP_REMOVED lines=9> */
.L_x_205:
[----:B------:R-:W-:Y:S05]  /*99c0*/  BSYNC B1 ;  /* 0x0000000000017941 */ /* 0x000fea0003800000 */
.L_x_204:
        /* <DEDUP_REMOVED lines=9> */
.L_x_207:
[----:B------:R-:W-:Y:S05]  /*9a60*/  BSYNC B1 ;  /* 0x0000000000017941 */ /* 0x000fea0003800000 */
.L_x_206:
        /* <DEDUP_REMOVED lines=9> */
.L_x_209:
[----:B------:R-:W-:Y:S05]  /*9b00*/  BSYNC B1 ;  /* 0x0000000000017941 */ /* 0x000fea0003800000 */
.L_x_208:
        /* <DEDUP_REMOVED lines=9> */
.L_x_211:
[----:B------:R-:W-:Y:S05]  /*9ba0*/  BSYNC B1 ;  /* 0x0000000000017941 */ /* 0x000fea0003800000 */
.L_x_210:
        /* <DEDUP_REMOVED lines=9> */
.L_x_213:
[----:B------:R-:W-:Y:S05]  /*9c40*/  BSYNC B1 ;  /* 0x0000000000017941 */ /* 0x000fea0003800000 */
.L_x_212:
        /* <DEDUP_REMOVED lines=9> */
.L_x_215:
[----:B------:R-:W-:Y:S05]  /*9ce0*/  BSYNC B1 ;  /* 0x0000000000017941 */ /* 0x000fea0003800000 */
.L_x_214:
        /* <DEDUP_REMOVED lines=11> */
.L_x_217:
[----:B------:R-:W-:Y:S05]  /*9da0*/  BSYNC B1 ;  /* 0x0000000000017941 */ /* 0x000fea0003800000 */
.L_x_216:
        /* <DEDUP_REMOVED lines=11> */
.L_x_219:
[----:B------:R-:W-:Y:S05]  /*9e60*/  BSYNC B1 ;  /* 0x0000000000017941 */ /* 0x000fea0003800000 */
.L_x_218:
        /* <DEDUP_REMOVED lines=9> */
.L_x_221:
[----:B------:R-:W-:Y:S05]  /*9f00*/  BSYNC B1 ;  /* 0x0000000000017941 */ /* 0x000fea0003800000 */
.L_x_220:
        /* <DEDUP_REMOVED lines=9> */
.L_x_223:
[----:B------:R-:W-:Y:S05]  /*9fa0*/  BSYNC B1 ;  /* 0x0000000000017941 */ /* 0x000fea0003800000 */
.L_x_222:
        /* <DEDUP_REMOVED lines=11> */
.L_x_225:
[----:B------:R-:W-:Y:S05]  /*a060*/  BSYNC B1 ;  /* 0x0000000000017941 */ /* 0x000fea0003800000 */
.L_x_224:
        /* <DEDUP_REMOVED lines=10> */
.L_x_227:
[----:B------:R-:W-:Y:S05]  /*a110*/  BSYNC B1 ;  /* 0x0000000000017941 */ /* 0x000fea0003800000 */
.L_x_226:
        /* <DEDUP_REMOVED lines=9> */
.L_x_229:
[----:B------:R-:W-:Y:S05]  /*a1b0*/  BSYNC B1 ;  /* 0x0000000000017941 */ /* 0x000fea0003800000 */
.L_x_228:
        /* <DEDUP_REMOVED lines=9> */
.L_x_231:
[----:B------:R-:W-:Y:S05]  /*a250*/  BSYNC B1 ;  /* 0x0000000000017941 */ /* 0x000fea0003800000 */
.L_x_230:
        /* <DEDUP_REMOVED lines=10> */
.L_x_233:
[----:B------:R-:W-:Y:S05]  /*a300*/  BSYNC B1 ;  /* 0x0000000000017941 */ /* 0x000fea0003800000 */
.L_x_232:
        /* <DEDUP_REMOVED lines=10> */
.L_x_235:
[----:B------:R-:W-:Y:S05]  /*a3b0*/  BSYNC B1 ;  /* 0x0000000000017941 */ /* 0x000fea0003800000 */
.L_x_234:
        /* <DEDUP_REMOVED lines=9> */
.L_x_237:
[----:B------:R-:W-:Y:S05]  /*a450*/  BSYNC B1 ;  /* 0x0000000000017941 */ /* 0x000fea0003800000 */
.L_x_236:
        /* <DEDUP_REMOVED lines=9> */
.L_x_239:
[----:B------:R-:W-:Y:S05]  /*a4f0*/  BSYNC B1 ;  /* 0x0000000000017941 */ /* 0x000fea0003800000 */
.L_x_238:
        /* <DEDUP_REMOVED lines=10> */
.L_x_241:
[----:B------:R-:W-:Y:S05]  /*a5a0*/  BSYNC B1 ;  /* 0x0000000000017941 */ /* 0x000fea0003800000 */
.L_x_240:
        /* <DEDUP_REMOVED lines=10> */
.L_x_243:
[----:B------:R-:W-:Y:S05]  /*a650*/  BSYNC B1 ;  /* 0x0000000000017941 */ /* 0x000fea0003800000 */
.L_x_242:
        /* <DEDUP_REMOVED lines=9> */
.L_x_245:
[----:B------:R-:W-:Y:S05]  /*a6f0*/  BSYNC B1 ;  /* 0x0000000000017941 */ /* 0x000fea0003800000 */
.L_x_244:
        /* <DEDUP_REMOVED lines=9> */
.L_x_247:
[----:B------:R-:W-:Y:S05]  /*a790*/  BSYNC B1 ;  /* 0x0000000000017941 */ /* 0x000fea0003800000 */
.L_x_246:
        /* <DEDUP_REMOVED lines=10> */
.L_x_249:
[----:B------:R-:W-:Y:S05]  /*a840*/  BSYNC B1 ;  /* 0x0000000000017941 */ /* 0x000fea0003800000 */
.L_x_248:
        /* <DEDUP_REMOVED lines=10> */
.L_x_251:
[----:B------:R-:W-:Y:S05]  /*a8f0*/  BSYNC B1 ;  /* 0x0000000000017941 */ /* 0x000fea0003800000 */
.L_x_250:
        /* <DEDUP_REMOVED lines=10> */
.L_x_253:
[----:B------:R-:W-:Y:S05]  /*a9a0*/  BSYNC B1 ;  /* 0x0000000000017941 */ /* 0x000fea0003800000 */
.L_x_252:
        /* <DEDUP_REMOVED lines=10> */
.L_x_255:
[----:B------:R-:W-:Y:S05]  /*aa50*/  BSYNC B1 ;  /* 0x0000000000017941 */ /* 0x000fea0003800000 */
.L_x_254:
        /* <DEDUP_REMOVED lines=9> */
.L_x_257:
[----:B------:R-:W-:Y:S05]  /*aaf0*/  BSYNC B1 ;  /* 0x0000000000017941 */ /* 0x000fea0003800000 */
.L_x_256:
        /* <DEDUP_REMOVED lines=9> */
.L_x_259:
[----:B------:R-:W-:Y:S05]  /*ab90*/  BSYNC B1 ;  /* 0x0000000000017941 */ /* 0x000fea0003800000 */
.L_x_258:
        /* <DEDUP_REMOVED lines=9> */
.L_x_261:
[----:B------:R-:W-:Y:S05]  /*ac30*/  BSYNC B1 ;  /* 0x0000000000017941 */ /* 0x000fea0003800000 */
.L_x_260:
        /* <DEDUP_REMOVED lines=9> */
.L_x_263:
[----:B------:R-:W-:Y:S05]  /*acd0*/  BSYNC B1 ;  /* 0x0000000000017941 */ /* 0x000fea0003800000 */
.L_x_262:
        /* <DEDUP_REMOVED lines=9> */
.L_x_265:
[----:B------:R-:W-:Y:S05]  /*ad70*/  BSYNC B1 ;  /* 0x0000000000017941 */ /* 0x000fea0003800000 */
.L_x_264:
        /* <DEDUP_REMOVED lines=9> */
.L_x_267:
[----:B------:R-:W-:Y:S05]  /*ae10*/  BSYNC B1 ;  /* 0x0000000000017941 */ /* 0x000fea0003800000 */
.L_x_266:
        /* <DEDUP_REMOVED lines=9> */
.L_x_269:
[----:B------:R-:W-:Y:S05]  /*aeb0*/  BSYNC B1 ;  /* 0x0000000000017941 */ /* 0x000fea0003800000 */
.L_x_268:
        /* <DEDUP_REMOVED lines=9> */
.L_x_271:
[----:B------:R-:W-:Y:S05]  /*af50*/  BSYNC B1 ;  /* 0x0000000000017941 */ /* 0x000fea0003800000 */
.L_x_270:
        /* <DEDUP_REMOVED lines=9> */
.L_x_273:
[----:B------:R-:W-:Y:S05]  /*aff0*/  BSYNC B1 ;  /* 0x0000000000017941 */ /* 0x000fea0003800000 */
.L_x_272:
        /* <DEDUP_REMOVED lines=9> */
.L_x_275:
[----:B------:R-:W-:Y:S05]  /*b090*/  BSYNC B1 ;  /* 0x0000000000017941 */ /* 0x000fea0003800000 */
.L_x_274:
        /* <DEDUP_REMOVED lines=9> */
.L_x_277:
[----:B------:R-:W-:Y:S05]  /*b130*/  BSYNC B1 ;  /* 0x0000000000017941 */ /* 0x000fea0003800000 */
.L_x_276:
        /* <DEDUP_REMOVED lines=9> */
.L_x_279:
[----:B------:R-:W-:Y:S05]  /*b1d0*/  BSYNC B1 ;  /* 0x0000000000017941 */ /* 0x000fea0003800000 */
.L_x_278:
        /* <DEDUP_REMOVED lines=11> */
.L_x_281:
[----:B------:R-:W-:Y:S05]  /*b290*/  BSYNC B1 ;  /* 0x0000000000017941 */ /* 0x000fea0003800000 */
.L_x_280:
        /* <DEDUP_REMOVED lines=11> */
.L_x_283:
[----:B------:R-:W-:Y:S05]  /*b350*/  BSYNC B1 ;  /* 0x0000000000017941 */ /* 0x000fea0003800000 */
.L_x_282:
        /* <DEDUP_REMOVED lines=9> */
.L_x_285:
[----:B------:R-:W-:Y:S05]  /*b3f0*/  BSYNC B1 ;  /* 0x0000000000017941 */ /* 0x000fea0003800000 */
.L_x_284:
        /* <DEDUP_REMOVED lines=9> */
.L_x_287:
[----:B------:R-:W-:Y:S05]  /*b490*/  BSYNC B1 ;  /* 0x0000000000017941 */ /* 0x000fea0003800000 */
.L_x_286:
        /* <DEDUP_REMOVED lines=11> */
.L_x_289:
[----:B------:R-:W-:Y:S05]  /*b550*/  BSYNC B1 ;  /* 0x0000000000017941 */ /* 0x000fea0003800000 */
.L_x_288:
        /* <DEDUP_REMOVED lines=10> */
.L_x_291:
[----:B------:R-:W-:Y:S05]  /*b600*/  BSYNC B1 ;  /* 0x0000000000017941 */ /* 0x000fea0003800000 */
.L_x_290:
        /* <DEDUP_REMOVED lines=9> */
.L_x_293:
[----:B------:R-:W-:Y:S05]  /*b6a0*/  BSYNC B1 ;  /* 0x0000000000017941 */ /* 0x000fea0003800000 */
.L_x_292:
        /* <DEDUP_REMOVED lines=9> */
.L_x_295:
[----:B------:R-:W-:Y:S05]  /*b740*/  BSYNC B1 ;  /* 0x0000000000017941 */ /* 0x000fea0003800000 */
.L_x_294:
        /* <DEDUP_REMOVED lines=10> */
.L_x_297:
[----:B------:R-:W-:Y:S05]  /*b7f0*/  BSYNC B1 ;  /* 0x0000000000017941 */ /* 0x000fea0003800000 */
.L_x_296:
        /* <DEDUP_REMOVED lines=10> */
.L_x_299:
[----:B------:R-:W-:Y:S05]  /*b8a0*/  BSYNC B1 ;  /* 0x0000000000017941 */ /* 0x000fea0003800000 */
.L_x_298:
        /* <DEDUP_REMOVED lines=9> */
.L_x_301:
[----:B------:R-:W-:Y:S05]  /*b940*/  BSYNC B1 ;  /* 0x0000000000017941 */ /* 0x000fea0003800000 */
.L_x_300:
        /* <DEDUP_REMOVED lines=9> */
.L_x_303:
[----:B------:R-:W-:Y:S05]  /*b9e0*/  BSYNC B1 ;  /* 0x0000000000017941 */ /* 0x000fea0003800000 */
.L_x_302:
        /* <DEDUP_REMOVED lines=10> */
.L_x_305:
[----:B------:R-:W-:Y:S05]  /*ba90*/  BSYNC B1 ;  /* 0x0000000000017941 */ /* 0x000fea0003800000 */
.L_x_304:
        /* <DEDUP_REMOVED lines=10> */
.L_x_307:
[----:B------:R-:W-:Y:S05]  /*bb40*/  BSYNC B1 ;  /* 0x0000000000017941 */ /* 0x000fea0003800000 */
.L_x_306:
[----:B01-3-5:R-:W-:Y:S01]  /*bb50*/  HADD2.F32 R5, -RZ, R168.H0_H0 ;  /* 0x200000a8ff057230 */ /* 0x02bfe20000004100 */
        /* <DEDUP_REMOVED lines=8> */
.L_x_309:
[----:B------:R-:W-:Y:S05]  /*bbe0*/  BSYNC B1 ;  /* 0x0000000000017941 */ /* 0x000fea0003800000 */
.L_x_308:
[----:B-----5:R-:W-:Y:S01]  /*bbf0*/  HADD2.F32 R5, -RZ, R168.H0_H0 ;  /* 0x200000a8ff057230 */ /* 0x020fe20000004100 */
[----:B------:R-:W-:Y:S01]  /*bc00*/  BSSY B1, `(.L_x_310) ;  /* 0x000000b000017945 */ /* 0x000fe20003800000 */
[----:B------:R-:W-:-:S03]  /*bc10*/  @P5 IMAD.MOV.U32 R4, RZ, RZ, R10 ;  /* 0x000000ffff045224 */ /* 0x000fc600078e000a */
[----:B------:R-:W-:-:S04]  /*bc20*/  FMUL R5, R5, R22 ;  /* 0x0000001605057220 */ /* 0x000fc80000400000 */
[----:B------:R-:W-:-:S05]  /*bc30*/  FFMA R5, R54, R19, R5 ;  /* 0x0000001336057223 */ /* 0x000fca0000000005 */
[----:B------:R-:W-:-:S04]  /*bc40*/  F2FP.F16.F32.PACK_AB R5, RZ, R5 ;  /* 0x00000005ff05723e */ /* 0x000fc800000000ff */
[----:B------:R-:W-:Y:S01]  /*bc50*/  PRMT R0, R5, 0x7610, R0 ;  /* 0x0000761005007816 */ /* 0x000fe20000000000 */
[----:B------:R-:W-:-:S05]  /*bc60*/  @P5 IMAD.MOV.U32 R5, RZ, RZ, R11 ;  /* 0x000000ffff055224 */ /* 0x000fca00078e000b */
[----:B------:R1:W-:Y:S01]  /*bc70*/  @P5 STG.E.U16 desc[UR46][R4.64+0x130], R0 ;  /* 0x0001300004005986 */ /* 0x0003e2000c10152e */
[----:B------:R-:W-:-:S13]  /*bc80*/  ISETP.GT.AND P5, PT, R3, 0x8, P0 ;  /* 0x000000080300780c */ /* 0x000fda00007a4270 */
[----:B-1----:R-:W-:Y:S05]  /*bc90*/  @!P5 BRA `(.L_x_311) ;  /* 0x000000000004d947 */ /* 0x002fea0003800000 */
[----:B------:R1:W5:Y:S02]  /*bca0*/  LDG.E.LTC128B.U16 R168, desc[UR46][R8.64+0x132] ;  /* 0x0001322e08a87981 */ /* 0x000364000c1e1520 */
.L_x_311:
[----:B------:R-:W-:Y:S05]  /*bcb0*/  BSYNC B1 ;  /* 0x0000000000017941 */ /* 0x000fea0003800000 */
.L_x_310:
        /* <DEDUP_REMOVED lines=8> */
[----:B---3--:R-:W-:Y:S05]  /*bd40*/  @!P5 BRA `(.L_x_313) ;  /* 0x000000000004d947 */ /* 0x008fea0003800000 */
[----:B------:R3:W5:Y:S02]  /*bd50*/  LDG.E.LTC128B.U16 R168, desc[UR46][R170.64+0x100] ;  /* 0x0001002eaaa87981 */ /* 0x000764000c1e1520 */
.L_x_313:
[----:B------:R-:W-:Y:S05]  /*bd60*/  BSYNC B1 ;  /* 0x0000000000017941 */ /* 0x000fea0003800000 */
.L_x_312:
        /* <DEDUP_REMOVED lines=10> */
.L_x_315:
[----:B------:R-:W-:Y:S05]  /*be10*/  BSYNC B1 ;  /* 0x0000000000017941 */ /* 0x000fea0003800000 */
.L_x_314:
        /* <DEDUP_REMOVED lines=10> */
.L_x_317:
[----:B------:R-:W-:Y:S05]  /*bec0*/  BSYNC B1 ;  /* 0x0000000000017941 */ /* 0x000fea0003800000 */
.L_x_316:
        /* <DEDUP_REMOVED lines=10> */
.L_x_319:
[----:B------:R-:W-:Y:S05]  /*bf70*/  BSYNC B1 ;  /* 0x0000000000017941 */ /* 0x000fea0003800000 */
.L_x_318:
        /* <DEDUP_REMOVED lines=9> */
.L_x_321:
[----:B------:R-:W-:Y:S05]  /*c010*/  BSYNC B1 ;  /* 0x0000000000017941 */ /* 0x000fea0003800000 */
.L_x_320:
        /* <DEDUP_REMOVED lines=9> */
.L_x_323:
[----:B------:R-:W-:Y:S05]  /*c0b0*/  BSYNC B1 ;  /* 0x0000000000017941 */ /* 0x000fea0003800000 */
.L_x_322:
        /* <DEDUP_REMOVED lines=9> */
.L_x_325:
[----:B------:R-:W-:Y:S05]  /*c150*/  BSYNC B1 ;  /* 0x0000000000017941 */ /* 0x000fea0003800000 */
.L_x_324:
        /* <DEDUP_REMOVED lines=9> */
.L_x_327:
[----:B------:R-:W-:Y:S05]  /*c1f0*/  BSYNC B1 ;  /* 0x0000000000017941 */ /* 0x000fea0003800000 */
.L_x_326:
        /* <DEDUP_REMOVED lines=9> */
.L_x_329:
[----:B------:R-:W-:Y:S05]  /*c290*/  BSYNC B1 ;  /* 0x0000000000017941 */ /* 0x000fea0003800000 */
.L_x_328:
        /* <DEDUP_REMOVED lines=9> */
.L_x_331:
[----:B------:R-:W-:Y:S05]  /*c330*/  BSYNC B1 ;  /* 0x0000000000017941 */ /* 0x000fea0003800000 */
.L_x_330:
        /* <DEDUP_REMOVED lines=9> */
.L_x_333:
[----:B------:R-:W-:Y:S05]  /*c3d0*/  BSYNC B1 ;  /* 0x0000000000017941 */ /* 0x000fea0003800000 */
.L_x_332:
        /* <DEDUP_REMOVED lines=9> */
.L_x_335:
[----:B------:R-:W-:Y:S05]  /*c470*/  BSYNC B1 ;  /* 0x0000000000017941 */ /* 0x000fea0003800000 */
.L_x_334:
        /* <DEDUP_REMOVED lines=9> */
.L_x_337:
[----:B------:R-:W-:Y:S05]  /*c510*/  BSYNC B1 ;  /* 0x0000000000017941 */ /* 0x000fea0003800000 */
.L_x_336:
        /* <DEDUP_REMOVED lines=9> */
.L_x_339:
[----:B------:R-:W-:Y:S05]  /*c5b0*/  BSYNC B1 ;  /* 0x0000000000017941 */ /* 0x000fea0003800000 */
.L_x_338:
        /* <DEDUP_REMOVED lines=9> */
.L_x_341:
[----:B------:R-:W-:Y:S05]  /*c650*/  BSYNC B1 ;  /* 0x0000000000017941 */ /* 0x000fea0003800000 */
.L_x_340:
        /* <DEDUP_REMOVED lines=9> */
.L_x_343:
[----:B------:R-:W-:Y:S05]  /*c6f0*/  BSYNC B1 ;  /* 0x0000000000017941 */ /* 0x000fea0003800000 */
.L_x_342:
[----:B------:R-:W-:Y:S05]  /*c700*/  @!P0 BRA `(.L_x_344) ;  /* 0x0000002c00708947 */ /* 0x000fea0003800000 */
[----:B-----5:R-:W-:-:S05]  /*c710*/  HADD2.F32 R3, -RZ, R168.H0_H0 ;  /* 0x200000a8ff037230 */ /* 0x020fca0000004100 */
[----:B0-----:R-:W-:-:S04]  /*c720*/  FMUL R0, R3, R22 ;  /* 0x0000001603007220 */ /* 0x001fc80000400000 */
[----:B------:R-:W-:-:S05]  /*c730*/  FFMA R0, R39, R19, R0 ;  /* 0x0000001327007223 */ /* 0x000fca0000000000 */
[----:B------:R-:W-:-:S05]  /*c740*/  F2FP.F16.F32.PACK_AB R0, RZ, R0 ;  /* 0x00000000ff00723e */ /* 0x000fca00000000ff */
[----:B------:R0:W-:Y:S01]  /*c750*/  STG.E.U16 desc[UR46][R20.64+0x132], R0 ;  /* 0x0001320014007986 */ /* 0x0001e2000c10152e */
[----:B------:R-:W-:Y:S05]  /*c760*/  BRA `(.L_x_344) ;  /* 0x0000002c00587947 */ /* 0x000fea0003800000 */
.L_x_29:
[----:B------:R-:W-:Y:S01]  /*c770*/  ULDC.64 UR4, c[0x0][0x5c0] ;  /* 0x0001700000047ab9 */ /* 0x000fe20000000a00 */
[----:B------:R-:W-:Y:S01]  /*c780*/  ISETP.GT.AND P3, PT, R0, 0x1, PT ;  /* 0x000000010000780c */ /* 0x000fe20003f64270 */
[----:B------:R-:W-:Y:S01]  /*c790*/  USHF.L.U32 UR10, UR8, 0x4, URZ ;  /* 0x00000004080a7899 */ /* 0x000fe2000800063f */
[----:B------:R-:W-:Y:S01]  /*c7a0*/  LEA R4, P2, R8, UR4, 0x1 ;  /* 0x0000000408047c11 */ /* 0x000fe2000f8408ff */
[-C--:B------:R-:W-:Y:S01]  /*c7b0*/  FMUL R169, R169, R19.reuse ;  /* 0x00000013a9a97220 */ /* 0x080fe20000400000 */
[-C--:B------:R-:W-:Y:S01]  /*c7c0*/  FMUL R168, R168, R19.reuse ;  /* 0x00000013a8a87220 */ /* 0x080fe20000400000 */
[-C--:B------:R-:W-:Y:S01]  /*c7d0*/  FMUL R171, R171, R19.reuse ;  /* 0x00000013abab7220 */ /* 0x080fe20000400000 */
[----:B------:R-:W-:Y:S01]  /*c7e0*/  LEA.HI.X R5, R8, UR5, R195, 0x1, P2 ;  /* 0x0000000508057c11 */ /* 0x000fe200090f0cc3 */
[----:B------:R-:W-:Y:S01]  /*c7f0*/  USHF.L.U64.HI UR5, UR8, 0x4, UR9 ;  /* 0x0000000408057899 */ /* 0x000fe20008010209 */
[C---:B------:R-:W-:Y:S01]  /*c800*/  ISETP.GT.AND P2, PT, R3.reuse, RZ, P3 ;  /* 0x000000ff0300720c */ /* 0x040fe20001f44270 */
[-C--:B------:R-:W-:Y:S01]  /*c810*/  FMUL R170, R170, R19.reuse ;  /* 0x00000013aaaa7220 */ /* 0x080fe20000400000 */
[----:B------:R-:W-:Y:S01]  /*c820*/  ISETP.GT.AND P3, PT, R3, 0x8, P3 ;  /* 0x000000080300780c */ /* 0x000fe20001f64270 */
[----:B------:R-:W-:Y:S01]  /*c830*/  FMUL R172, R172, R19 ;  /* 0x00000013acac7220 */ /* 0x000fe20000400000 */
[----:B------:R-:W-:Y:S01]  /*c840*/  F2FP.F16.F32.PACK_AB R169, RZ, R169 ;  /* 0x000000a9ffa9723e */ /* 0x000fe200000000ff */
[-C--:B------:R-:W-:Y:S01]  /*c850*/  FMUL R173, R173, R19.reuse ;  /* 0x00000013adad7220 */ /* 0x080fe20000400000 */
[----:B------:R-:W-:Y:S01]  /*c860*/  F2FP.F16.F32.PACK_AB R168, RZ, R168 ;  /* 0x000000a8ffa8723e */ /* 0x000fe200000000ff */
[-C--:B------:R-:W-:Y:S01]  /*c870*/  FMUL R174, R174, R19.reuse ;  /* 0x00000013aeae7220 */ /* 0x080fe20000400000 */
[----:B------:R-:W-:Y:S01]  /*c880*/  ISETP.GT.AND P5, PT, R3, 0x8, P0 ;  /* 0x000000080300780c */ /* 0x000fe200007a4270 */
[----:B------:R-:W-:Y:S01]  /*c890*/  FMUL R175, R175, R19 ;  /* 0x00000013afaf7220 */ /* 0x000fe20000400000 */
[----:B------:R-:W-:Y:S01]  /*c8a0*/  IADD3 R6, P4, R4, UR10, RZ ;  /* 0x0000000a04067c10 */ /* 0x000fe2000ff9e0ff */
[----:B------:R-:W-:Y:S01]  /*c8b0*/  @P1 STG.E.U16 desc[UR46][R4.64], R168 ;  /* 0x000000a804001986 */ /* 0x000fe2000c10152e */
[----:B------:R-:W-:Y:S01]  /*c8c0*/  F2FP.F16.F32.PACK_AB R171, RZ, R171 ;  /* 0x000000abffab723e */ /* 0x000fe200000000ff */
[-C--:B------:R-:W-:Y:S01]  /*c8d0*/  FMUL R176, R176, R19.reuse ;  /* 0x00000013b0b07220 */ /* 0x080fe20000400000 */
[----:B------:R-:W-:Y:S01]  /*c8e0*/  IADD3.X R7, R5, UR5, RZ, P4, !PT ;  /* 0x0000000505077c10 */ /* 0x000fe2000a7fe4ff */
[----:B------:R-:W-:Y:S01]  /*c8f0*/  @P2 STG.E.U16 desc[UR46][R4.64+0x2], R169 ;  /* 0x000002a904002986 */ /* 0x000fe2000c10152e */
[C---:B------:R-:W-:Y:S01]  /*c900*/  ISETP.GT.AND P1, PT, R0.reuse, 0x8, PT ;  /* 0x000000080000780c */ /* 0x040fe20003f24270 */
[-C--:B------:R-:W-:Y:S01]  /*c910*/  FMUL R177, R177, R19.reuse ;  /* 0x00000013b1b17220 */ /* 0x080fe20000400000 */
[----:B------:R-:W-:Y:S01]  /*c920*/  ISETP.GT.AND P2, PT, R0, 0x9, PT ;  /* 0x000000090000780c */ /* 0x000fe20003f44270 */
[----:B------:R-:W-:Y:S01]  /*c930*/  @P3 STG.E.U16 desc[UR46][R6.64+0x2], R171 ;  /* 0x000002ab06003986 */ /* 0x000fe2000c10152e */
[----:B------:R-:W-:Y:S01]  /*c940*/  F2FP.F16.F32.PACK_AB R170, RZ, R170 ;  /* 0x000000aaffaa723e */ /* 0x000fe200000000ff */
[-C--:B------:R-:W-:Y:S01]  /*c950*/  FMUL R178, R178, R19.reuse ;  /* 0x00000013b2b27220 */ /* 0x080fe20000400000 */
[----:B------:R-:W-:Y:S01]  /*c960*/  ISETP.GT.AND P4, PT, R3, RZ, P1 ;  /* 0x000000ff0300720c */ /* 0x000fe20000f84270 */
[----:B------:R-:W-:Y:S01]  /*c970*/  FMUL R179, R179, R19 ;  /* 0x00000013b3b37220 */ /* 0x000fe20000400000 */
[C---:B------:R-:W-:Y:S01]  /*c980*/  ISETP.GT.AND P3, PT, R3.reuse, RZ, P2 ;  /* 0x000000ff0300720c */ /* 0x040fe20001764270 */
[----:B------:R-:W-:Y:S01]  /*c990*/  @P5 STG.E.U16 desc[UR46][R6.64], R170 ;  /* 0x000000aa06005986 */ /* 0x000fe2000c10152e */
[----:B------:R-:W-:Y:S01]  /*c9a0*/  ISETP.GT.AND P5, PT, R3, 0x8, P1 ;  /* 0x000000080300780c */ /* 0x000fe20000fa4270 */
[----:B------:R-:W-:Y:S01]  /*c9b0*/  IMAD.U32 R11, RZ, RZ, UR8 ;  /* 0x00000008ff0b7e24 */ /* 0x000fe2000f8e00ff */
[----:B------:R-:W-:Y:S01]  /*c9c0*/  F2FP.F16.F32.PACK_AB R172, RZ, R172 ;  /* 0x000000acffac723e */ /* 0x000fe200000000ff */
[----:B------:R-:W-:Y:S01]  /*c9d0*/  UIMAD UR4, UR9, 0xf0, URZ ;  /* 0x000000f0090478a4 */ /* 0x000fe2000f8e023f */
[----:B------:R-:W-:Y:S01]  /*c9e0*/  F2FP.F16.F32.PACK_AB R173, RZ, R173 ;  /* 0x000000adffad723e */ /* 0x000fe200000000ff */
[----:B------:R-:W-:Y:S01]  /*c9f0*/  IMAD.WIDE.U32 R10, R11, 0xf0, R6 ;  /* 0x000000f00b0a7825 */ /* 0x000fe200078e0006 */
[----:B------:R-:W-:-:S03]  /*ca00*/  F2FP.F16.F32.PACK_AB R174, RZ, R174 ;  /* 0x000000aeffae723e */ /* 0x000fc600000000ff */
[----:B------:R-:W-:Y:S01]  /*ca10*/  FMUL R180, R180, R19 ;  /* 0x00000013b4b47220 */ /* 0x000fe20000400000 */
[----:B------:R-:W-:Y:S01]  /*ca20*/  F2FP.F16.F32.PACK_AB R175, RZ, R175 ;  /* 0x000000afffaf723e */ /* 0x000fe200000000ff */
[----:B------:R-:W-:Y:S01]  /*ca30*/  @P4 STG.E.U16 desc[UR46][R4.64+0x10], R172 ;  /* 0x000010ac04004986 */ /* 0x000fe2000c10152e */
[----:B------:R-:W-:Y:S01]  /*ca40*/  ISETP.GT.AND P4, PT, R3, 0x8, P2 ;  /* 0x000000080300780c */ /* 0x000fe20001784270 */
[----:B------:R-:W-:Y:S01]  /*ca50*/  VIADD R11, R11, UR4 ;  /* 0x000000040b0b7c36 */ /* 0x000fe20008000000 */
[----:B------:R-:W-:Y:S01]  /*ca60*/  F2FP.F16.F32.PACK_AB R176, RZ, R176 ;  /* 0x000000b0ffb0723e */ /* 0x000fe200000000ff */
[----:B------:R-:W-:Y:S01]  /*ca70*/  @P3 STG.E.U16 desc[UR46][R4.64+0x12], R173 ;  /* 0x000012ad04003986 */ /* 0x000fe2000c10152e */
[----:B------:R-:W-:Y:S01]  /*ca80*/  ISETP.GT.AND P3, PT, R0, 0x10, PT ;  /* 0x000000100000780c */ /* 0x000fe20003f64270 */
[----:B------:R-:W-:Y:S01]  /*ca90*/  FMUL R181, R181, R19 ;  /* 0x00000013b5b57220 */ /* 0x000fe20000400000 */
[----:B------:R-:W-:Y:S01]  /*caa0*/  F2FP.F16.F32.PACK_AB R177, RZ, R177 ;  /* 0x000000b1ffb1723e */ /* 0x000fe200000000ff */
[----:B------:R-:W-:Y:S01]  /*cab0*/  @P5 STG.E.U16 desc[UR46][R6.64+0x10], R174 ;  /* 0x000010ae06005986 */ /* 0x000fe2000c10152e */
[----:B------:R-:W-:Y:S01]  /*cac0*/  ISETP.GT.AND P5, PT, R3, RZ, P3 ;  /* 0x000000ff0300720c */ /* 0x000fe20001fa4270 */
[-C--:B------:R-:W-:Y:S01]  /*cad0*/  FMUL R182, R182, R19.reuse ;  /* 0x00000013b6b67220 */ /* 0x080fe20000400000 */
[----:B------:R-:W-:Y:S01]  /*cae0*/  F2FP.F16.F32.PACK_AB R178, RZ, R178 ;  /* 0x000000b2ffb2723e */ /* 0x000fe200000000ff */
[----:B------:R-:W-:Y:S01]  /*caf0*/  FMUL R183, R183, R19 ;  /* 0x00000013b7b77220 */ /* 0x000fe20000400000 */
[----:B------:R-:W-:Y:S01]  /*cb00*/  F2FP.F16.F32.PACK_AB R179, RZ, R179 ;  /* 0x000000b3ffb3723e */ /* 0x000fe200000000ff */
[----:B------:R-:W-:Y:S01]  /*cb10*/  @P4 STG.E.U16 desc[UR46][R6.64+0x12], R175 ;  /* 0x000012af06004986 */ /* 0x000fe2000c10152e */
[----:B------:R-:W-:Y:S01]  /*cb20*/  ISETP.GT.AND P4, PT, R0, 0x11, PT ;  /* 0x000000110000780c */ /* 0x000fe20003f84270 */
[-C--:B------:R-:W-:Y:S01]  /*cb30*/  FMUL R152, R152, R19.reuse ;  /* 0x0000001398987220 */ /* 0x080fe20000400000 */
[----:B------:R-:W-:Y:S01]  /*cb40*/  F2FP.F16.F32.PACK_AB R180, RZ, R180 ;  /* 0x000000b4ffb4723e */ /* 0x000fe200000000ff */
[-C--:B------:R-:W-:Y:S01]  /*cb50*/  FMUL R153, R153, R19.reuse ;  /* 0x0000001399997220 */ /* 0x080fe20000400000 */
[----:B------:R-:W-:Y:S01]  /*cb60*/  P2R R12, PR, RZ, 0x2 ;  /* 0x00000002ff0c7803 */ /* 0x000fe20000000000 */
        /* <DEDUP_REMOVED lines=16> */
[----:B------:R-:W-:Y:S01]  /*cc70*/  @P5 STG.E.U16 desc[UR46][R4.64+0x22], R177 ;  /* 0x000022b104005986 */ /* 0x000fe2000c10152e */
[----:B------:R-:W-:Y:S01]  /*cc80*/  ISETP.GT.AND P5, PT, R3, 0x8, P3 ;  /* 0x000000080300780c */ /* 0x000fe20001fa4270 */
        /* <DEDUP_REMOVED lines=27> */
[----:B------:R-:W-:Y:S01]  /*ce40*/  IADD3 R8, P5, R10, UR10, RZ ;  /* 0x0000000a0a087c10 */ /* 0x000fe2000ffbe0ff */
[-C--:B------:R-:W-:Y:S01]  /*ce50*/  FMUL R141, R141, R19.reuse ;  /* 0x000000138d8d7220 */ /* 0x080fe20000400000 */
[----:B------:R-:W-:Y:S01]  /*ce60*/  F2FP.F16.F32.PACK_AB R136, RZ, R136 ;  /* 0x00000088ff88723e */ /* 0x000fe200000000ff */
[-C--:B------:R-:W-:Y:S01]  /*ce70*/  FMUL R142, R142, R19.reuse ;  /* 0x000000138e8e7220 */ /* 0x080fe20000400000 */
[----:B------:R-:W-:Y:S01]  /*ce80*/  IADD3.X R9, R11, UR5, RZ, P5, !PT ;  /* 0x000000050b097c10 */ /* 0x000fe2000affe4ff */
[-C--:B------:R-:W-:Y:S01]  /*ce90*/  FMUL R143, R143, R19.reuse ;  /* 0x000000138f8f7220 */ /* 0x080fe20000400000 */
[----:B------:R-:W-:Y:S01]  /*cea0*/  ISETP.GT.AND P5, PT, R0, 0x18, PT ;  /* 0x000000180000780c */ /* 0x000fe20003fa4270 */
[----:B------:R-:W-:Y:S01]  /*ceb0*/  FMUL R144, R144, R19 ;  /* 0x0000001390907220 */ /* 0x000fe20000400000 */
[----:B------:R-:W-:Y:S01]  /*cec0*/  F2FP.F16.F32.PACK_AB R137, RZ, R137 ;  /* 0x00000089ff89723e */ /* 0x000fe200000000ff */
[-C--:B------:R-:W-:Y:S01]  /*ced0*/  FMUL R145, R145, R19.reuse ;  /* 0x0000001391917220 */ /* 0x080fe20000400000 */
        /* <DEDUP_REMOVED lines=18> */
[----:B------:R-:W-:Y:S01]  /*d000*/  ISETP.GT.AND P1, PT, R3, RZ, P6 ;  /* 0x000000ff0300720c */ /* 0x000fe20003724270 */
        /* <DEDUP_REMOVED lines=12> */
[----:B------:R-:W-:Y:S01]  /*d0d0*/  @P1 STG.E.U16 desc[UR46][R4.64+0x32], R181 ;  /* 0x000032b504001986 */ /* 0x000fe2000c10152e */
[----:B------:R-:W-:Y:S01]  /*d0e0*/  ISETP.GT.AND P1, PT, R3, 0x8, P5 ;  /* 0x000000080300780c */ /* 0x000fe20002f24270 */
[----:B------:R-:W-:Y:S01]  /*d0f0*/  FMUL R128, R128, R19 ;  /* 0x0000001380807220 */ /* 0x000fe20000400000 */
[----:B------:R-:W-:Y:S01]  /*d100*/  F2FP.F16.F32.PACK_AB R151, RZ, R151 ;  /* 0x00000097ff97723e */ /* 0x000fe200000000ff */
[-C--:B------:R-:W-:Y:S01]  /*d110*/  FMUL R129, R129, R19.reuse ;  /* 0x0000001381817220 */ /* 0x080fe20000400000 */
[----:B------:R-:W-:Y:S01]  /*d120*/  F2FP.F16.F32.PACK_AB R120, RZ, R120 ;  /* 0x00000078ff78723e */ /* 0x000fe200000000ff */
[----:B------:R-:W-:Y:S01]  /*d130*/  FMUL R130, R130, R19 ;  /* 0x0000001382827220 */ /* 0x000fe20000400000 */
[----:B------:R-:W-:Y:S01]  /*d140*/  F2FP.F16.F32.PACK_AB R121, RZ, R121 ;  /* 0x00000079ff79723e */ /* 0x000fe200000000ff */
[----:B------:R-:W-:Y:S01]  /*d150*/  FMUL R131, R131, R19 ;  /* 0x0000001383837220 */ /* 0x000fe20000400000 */
[----:B------:R-:W-:Y:S01]  /*d160*/  F2FP.F16.F32.PACK_AB R123, RZ, R123 ;  /* 0x0000007bff7b723e */ /* 0x000fe200000000ff */
[-C--:B------:R-:W-:Y:S01]  /*d170*/  FMUL R132, R132, R19.reuse ;  /* 0x0000001384847220 */ /* 0x080fe20000400000 */
        /* <DEDUP_REMOVED lines=18> */
[C---:B------:R-:W-:Y:S01]  /*d2a0*/  ISETP.GT.AND P1, PT, R3.reuse, 0x80, P0 ;  /* 0x000000800300780c */ /* 0x040fe20000724270 */
[-C--:B------:R-:W-:Y:S01]  /*d2b0*/  FMUL R108, R108, R19.reuse ;  /* 0x000000136c6c7220 */ /* 0x080fe20000400000 */
        /* <DEDUP_REMOVED lines=30> */
[----:B------:R-:W-:Y:S01]  /*d4a0*/  ISETP.NE.AND P1, PT, R12, RZ, PT ;  /* 0x000000ff0c00720c */ /* 0x000fe20003f25270 */
        /* <DEDUP_REMOVED lines=51> */
[C---:B------:R-:W-:Y:S01]  /*d7e0*/  ISETP.GT.AND P3, PT, R3.reuse, 0x88, P3 ;  /* 0x000000880300780c */ /* 0x040fe20001f64270 */
[----:B------:R-:W-:Y:S01]  /*d7f0*/  @P1 STG.E.U16 desc[UR46][R8.64+0x10], R158 ;  /* 0x0000109e08001986 */ /* 0x000fe2000c10152e */
[C---:B------:R-:W-:Y:S01]  /*d800*/  ISETP.GT.AND P1, PT, R3.reuse, 0x80, P6 ;  /* 0x000000800300780c */ /* 0x040fe20003724270 */
[----:B------:R-:W-:Y:S01]  /*d810*/  FMUL R80, R80, R19 ;  /* 0x0000001350507220 */ /* 0x000fe20000400000 */
[----:B------:R-:W-:Y:S01]  /*d820*/  F2FP.F16.F32.PACK_AB R97, RZ, R97 ;  /* 0x00000061ff61723e */ /* 0x000fe200000000ff */
[----:B------:R-:W-:Y:S01]  /*d830*/  @P2 STG.E.U16 desc[UR46][R8.64+0x12], R159 ;  /* 0x0000129f08002986 */ /* 0x000fe2000c10152e */
[----:B------:R-:W-:Y:S01]  /*d840*/  ISETP.GT.AND P2, PT, R3, 0x80, P5 ;  /* 0x000000800300780c */ /* 0x000fe20002f44270 */
[-C--:B------:R-:W-:Y:S01]  /*d850*/  FMUL R81, R81, R19.reuse ;  /* 0x0000001351517220 */ /* 0x080fe20000400000 */
[C---:B------:R-:W-:Y:S01]  /*d860*/  ISETP.GT.AND P5, PT, R3.reuse, 0x88, P5 ;  /* 0x000000880300780c */ /* 0x040fe20002fa4270 */
[-C--:B------:R-:W-:Y:S01]  /*d870*/  FMUL R82, R82, R19.reuse ;  /* 0x0000001352527220 */ /* 0x080fe20000400000 */
[----:B------:R-:W-:Y:S01]  /*d880*/  F2FP.F16.F32.PACK_AB R98, RZ, R98 ;  /* 0x00000062ff62723e */ /* 0x000fe200000000ff */
[----:B------:R-:W-:Y:S01]  /*d890*/  @P0 STG.E.U16 desc[UR46][R10.64+0x20], R160 ;  /* 0x000020a00a000986 */ /* 0x000fe2000c10152e */
[----:B------:R-:W-:Y:S01]  /*d8a0*/  ISETP.GT.AND P0, PT, R3, 0x80, P4 ;  /* 0x000000800300780c */ /* 0x000fe20002704270 */
[----:B------:R-:W-:Y:S01]  /*d8b0*/  FMUL R83, R83, R19 ;  /* 0x0000001353537220 */ /* 0x000fe20000400000 */
[C---:B------:R-:W-:Y:S01]  /*d8c0*/  ISETP.GT.AND P4, PT, R3.reuse, 0x88, P4 ;  /* 0x000000880300780c */ /* 0x040fe20002784270 */
[--C-:B------:R-:W-:Y:S01]  /*d8d0*/  @P1 IMAD.MOV.U32 R14, RZ, RZ, R10.reuse ;  /* 0x000000ffff0e1224 */ /* 0x100fe200078e000a */
[----:B------:R-:W-:Y:S01]  /*d8e0*/  F2FP.F16.F32.PACK_AB R99, RZ, R99 ;  /* 0x00000063ff63723e */ /* 0x000fe200000000ff */
[--C-:B------:R-:W-:Y:S01]  /*d8f0*/  @P1 IMAD.MOV.U32 R15, RZ, RZ, R11.reuse ;  /* 0x000000ffff0f1224 */ /* 0x100fe200078e000b */
[----:B------:R-:W-:Y:S01]  /*d900*/  F2FP.F16.F32.PACK_AB R100, RZ, R100 ;  /* 0x00000064ff64723e */ /* 0x000fe200000000ff */
[----:B------:R-:W-:Y:S01]  /*d910*/  @P2 IMAD.MOV.U32 R12, RZ, RZ, R10 ;  /* 0x000000ffff0c2224 */ /* 0x000fe200078e000a */
[----:B------:R-:W-:Y:S01]  /*d920*/  F2FP.F16.F32.PACK_AB R101, RZ, R101 ;  /* 0x00000065ff65723e */ /* 0x000fe200000000ff */
[----:B------:R-:W-:Y:S01]  /*d930*/  @P2 IMAD.MOV.U32 R13, RZ, RZ, R11 ;  /* 0x000000ffff0d2224 */ /* 0x000fe200078e000b */
[----:B------:R-:W-:Y:S01]  /*d940*/  F2FP.F16.F32.PACK_AB R102, RZ, R102 ;  /* 0x00000066ff66723e */ /* 0x000fe200000000ff */
[----:B------:R-:W-:Y:S01]  /*d950*/  FMUL R84, R84, R19 ;  /* 0x0000001354547220 */ /* 0x000fe20000400000 */
[----:B------:R-:W-:Y:S01]  /*d960*/  F2FP.F16.F32.PACK_AB R103, RZ, R103 ;  /* 0x00000067ff67723e */ /* 0x000fe200000000ff */
[----:B------:R0:W-:Y:S01]  /*d970*/  @P0 STG.E.U16 desc[UR46][R10.64+0x22], R161 ;  /* 0x000022a10a000986 */ /* 0x0001e2000c10152e */
[----:B------:R-:W-:Y:S01]  /*d980*/  ISETP.GT.AND P0, PT, R3, 0x88, P6 ;  /* 0x000000880300780c */ /* 0x000fe20003704270 */
[-C--:B------:R-:W-:Y:S01]  /*d990*/  FMUL R85, R85, R19.reuse ;  /* 0x0000001355557220 */ /* 0x080fe20000400000 */
[----:B------:R-:W-:Y:S01]  /*d9a0*/  ISETP.GT.AND P6, PT, R0, 0x20, PT ;  /* 0x000000200000780c */ /* 0x000fe20003fc4270 */
[----:B------:R-:W-:Y:S01]  /*d9b0*/  @P3 STG.E.U16 desc[UR46][R8.64+0x20], R162 ;  /* 0x000020a208003986 */ /* 0x000fe2000c10152e */
[----:B------:R-:W-:Y:S01]  /*d9c0*/  F2FP.F16.F32.PACK_AB R72, RZ, R72 ;  /* 0x00000048ff48723e */ /* 0x000fe200000000ff */
[-C--:B------:R-:W-:Y:S01]  /*d9d0*/  FMUL R86, R86, R19.reuse ;  /* 0x0000001356567220 */ /* 0x080fe20000400000 */
[----:B------:R-:W-:Y:S01]  /*d9e0*/  ISETP.GT.AND P3, PT, R3, 0x8, P6 ;  /* 0x000000080300780c */ /* 0x000fe20003764270 */
[----:B------:R-:W-:Y:S01]  /*d9f0*/  @P4 STG.E.U16 desc[UR46][R8.64+0x22], R163 ;  /* 0x000022a308004986 */ /* 0x000fe2000c10152e */
[----:B------:R-:W-:Y:S01]  /*da00*/  ISETP.GT.AND P4, PT, R0, 0x28, PT ;  /* 0x000000280000780c */ /* 0x000fe20003f84270 */
[----:B------:R-:W-:Y:S01]  /*da10*/  FMUL R87, R87, R19 ;  /* 0x0000001357577220 */ /* 0x000fe20000400000 */
[----:B------:R-:W-:Y:S01]  /*da20*/  F2FP.F16.F32.PACK_AB R73, RZ, R73 ;  /* 0x00000049ff49723e */ /* 0x000fe200000000ff */
[----:B------:R1:W-:Y:S01]  /*da30*/  @P2 STG.E.U16 desc[UR46][R12.64+0x30], R164 ;  /* 0x000030a40c002986 */ /* 0x0003e2000c10152e */
[----:B0-----:R-:W-:Y:S01]  /*da40*/  IMAD.U32 R11, RZ, RZ, UR8 ;  /* 0x00000008ff0b7e24 */ /* 0x001fe2000f8e00ff */
[----:B------:R-:W-:Y:S01]  /*da50*/  F2FP.F16.F32.PACK_AB R74, RZ, R74 ;  /* 0x0000004aff4a723e */ /* 0x000fe200000000ff */
[----:B------:R-:W-:Y:S01]  /*da60*/  FMUL R56, R56, R19 ;  /* 0x0000001338387220 */ /* 0x000fe20000400000 */
[----:B------:R-:W-:Y:S01]  /*da70*/  @P1 STG.E.U16 desc[UR46][R14.64+0x32], R165 ;  /* 0x000032a50e001986 */ /* 0x000fe2000c10152e */
[----:B------:R-:W-:Y:S01]  /*da80*/  ISETP.GT.AND P1, PT, R3, RZ, P6 ;  /* 0x000000ff0300720c */ /* 0x000fe20003724270 */
[----:B------:R-:W-:Y:S01]  /*da90*/  IMAD.WIDE.U32 R10, R11, 0xf0, R6 ;  /* 0x000000f00b0a7825 */ /* 0x000fe200078e0006 */
[----:B------:R-:W-:Y:S01]  /*daa0*/  F2FP.F16.F32.PACK_AB R75, RZ, R75 ;  /* 0x0000004bff4b723e */ /* 0x000fe200000000ff */
[----:B------:R-:W-:Y:S01]  /*dab0*/  @P5 STG.E.U16 desc[UR46][R8.64+0x30], R166 ;  /* 0x000030a608005986 */ /* 0x000fe2000c10152e */
[----:B------:R-:W-:Y:S01]  /*dac0*/  ISETP.GT.AND P5, PT, R0, 0x21, PT ;  /* 0x000000210000780c */ /* 0x000fe20003fa4270 */
[----:B------:R-:W-:Y:S01]  /*dad0*/  VIADD R11, R11, UR4 ;  /* 0x000000040b0b7c36 */ /* 0x000fe20008000000 */
[----:B------:R-:W-:Y:S01]  /*dae0*/  F2FP.F16.F32.PACK_AB R76, RZ, R76 ;  /* 0x0000004cff4c723e */ /* 0x000fe200000000ff */
[----:B------:R0:W-:Y:S01]  /*daf0*/  @P0 STG.E.U16 desc[UR46][R8.64+0x32], R167 ;  /* 0x000032a708000986 */ /* 0x0001e2000c10152e */
[----:B------:R-:W-:Y:S01]  /*db00*/  ISETP.GT.AND P2, PT, R3, RZ, P5 ;  /* 0x000000ff0300720c */ /* 0x000fe20002f44270 */
[-C--:B------:R-:W-:Y:S01]  /*db10*/  FMUL R57, R57, R19.reuse ;  /* 0x0000001339397220 */ /* 0x080fe20000400000 */
[----:B------:R-:W-:Y:S01]  /*db20*/  ISETP.GT.AND P0, PT, R3, 0x8, P5 ;  /* 0x000000080300780c */ /* 0x000fe20002f04270 */
[-C--:B------:R-:W-:Y:S01]  /*db30*/  FMUL R59, R59, R19.reuse ;  /* 0x000000133b3b7220 */ /* 0x080fe20000400000 */
[----:B-1----:R-:W-:Y:S01]  /*db40*/  P2R R12, PR, RZ, 0x40 ;  /* 0x00000040ff0c7803 */ /* 0x002fe20000000000 */
[----:B------:R1:W-:Y:S01]  /*db50*/  @P1 STG.E.U16 desc[UR46][R4.64+0x40], R136 ;  /* 0x0000408804001986 */ /* 0x0003e2000c10152e */
[----:B------:R-:W-:Y:S01]  /*db60*/  ISETP.GT.AND P1, PT, R3, 0x8, P4 ;  /* 0x000000080300780c */ /* 0x000fe20002724270 */
[-C--:B------:R-:W-:Y:S01]  /*db70*/  FMUL R58, R58, R19.reuse ;  /* 0x000000133a3a7220 */ /* 0x080fe20000400000 */
[----:B------:R-:W-:Y:S01]  /*db80*/  P2R R13, PR, RZ, 0x10 ;  /* 0x00000010ff0d7803 */ /* 0x000fe20000000000 */
[----:B------:R-:W-:Y:S01]  /*db90*/  FMUL R60, R60, R19 ;  /* 0x000000133c3c7220 */ /* 0x000fe20000400000 */
[----:B------:R-:W-:Y:S01]  /*dba0*/  F2FP.F16.F32.PACK_AB R77, RZ, R77 ;  /* 0x0000004dff4d723e */ /* 0x000fe200000000ff */
[-C--:B------:R-:W-:Y:S01]  /*dbb0*/  FMUL R61, R61, R19.reuse ;  /* 0x000000133d3d7220 */ /* 0x080fe20000400000 */
[----:B------:R-:W-:Y:S01]  /*dbc0*/  F2FP.F16.F32.PACK_AB R78, RZ, R78 ;  /* 0x0000004eff4e723e */ /* 0x000fe200000000ff */
[----:B------:R1:W-:Y:S01]  /*dbd0*/  @P2 STG.E.U16 desc[UR46][R4.64+0x42], R137 ;  /* 0x0000428904002986 */ /* 0x0003e2000c10152e */
[----:B------:R-:W-:Y:S01]  /*dbe0*/  ISETP.GT.AND P2, PT, R3, RZ, P4 ;  /* 0x000000ff0300720c */ /* 0x000fe20002744270 */
[-C--:B------:R-:W-:Y:S01]  /*dbf0*/  FMUL R62, R62, R19.reuse ;  /* 0x000000133e3e7220 */ /* 0x080fe20000400000 */
[C---:B------:R-:W-:Y:S01]  /*dc00*/  ISETP.GT.AND P4, PT, R0.reuse, 0x39, PT ;  /* 0x000000390000780c */ /* 0x040fe20003f84270 */
[----:B------:R1:W-:Y:S01]  /*dc10*/  @P3 STG.E.U16 desc[UR46][R6.64+0x40], R138 ;  /* 0x0000408a06003986 */ /* 0x0003e2000c10152e */
[----:B------:R-:W-:Y:S01]  /*dc20*/  ISETP.GT.AND P3, PT, R0, 0x29, PT ;  /* 0x000000290000780c */ /* 0x000fe20003f64270 */
[----:B------:R-:W-:Y:S01]  /*dc30*/  FMUL R63, R63, R19 ;  /* 0x000000133f3f7220 */ /* 0x000fe20000400000 */
[----:B------:R-:W-:Y:S01]  /*dc40*/  F2FP.F16.F32.PACK_AB R79, RZ, R79 ;  /* 0x0000004fff4f723e */ /* 0x000fe200000000ff */
[----:B------:R1:W-:Y:S01]  /*dc50*/  @P0 STG.E.U16 desc[UR46][R6.64+0x42], R139 ;  /* 0x0000428b06000986 */ /* 0x0003e2000c10152e */
[----:B------:R-:W-:Y:S01]  /*dc60*/  ISETP.GT.AND P0, PT, R3, RZ, P3 ;  /* 0x000000ff0300720c */ /* 0x000fe20001f04270 */
[-C--:B------:R-:W-:Y:S01]  /*dc70*/  FMUL R65, R65, R19.reuse ;  /* 0x0000001341417220 */ /* 0x080fe20000400000 */
[----:B------:R-:W-:Y:S01]  /*dc80*/  F2FP.F16.F32.PACK_AB R80, RZ, R80 ;  /* 0x00000050ff50723e */ /* 0x000fe200000000ff */
[----:B------:R-:W-:Y:S01]  /*dc90*/  FMUL R64, R64, R19 ;  /* 0x0000001340407220 */ /* 0x000fe20000400000 */
[----:B------:R-:W-:Y:S01]  /*dca0*/  F2FP.F16.F32.PACK_AB R81, RZ, R81 ;  /* 0x00000051ff51723e */ /* 0x000fe200000000ff */
[----:B------:R1:W-:Y:S01]  /*dcb0*/  @P2 STG.E.U16 desc[UR46][R4.64+0x50], R140 ;  /* 0x0000508c04002986 */ /* 0x0003e2000c10152e */
[----:B------:R-:W-:Y:S01]  /*dcc0*/  ISETP.GT.AND P2, PT, R0, 0x30, PT ;  /* 0x000000300000780c */ /* 0x000fe20003f44270 */
[-C--:B------:R-:W-:Y:S01]  /*dcd0*/  FMUL R66, R66, R19.reuse ;  /* 0x0000001342427220 */ /* 0x080fe20000400000 */
[----:B------:R-:W-:Y:S01]  /*dce0*/  F2FP.F16.F32.PACK_AB R82, RZ, R82 ;  /* 0x00000052ff52723e */ /* 0x000fe200000000ff */
[----:B------:R-:W-:Y:S01]  /*dcf0*/  FMUL R67, R67, R19 ;  /* 0x0000001343437220 */ /* 0x000fe20000400000 */
[----:B------:R-:W-:Y:S01]  /*dd00*/  F2FP.F16.F32.PACK_AB R83, RZ, R83 ;  /* 0x00000053ff53723e */ /* 0x000fe200000000ff */
[-C--:B------:R-:W-:Y:S01]  /*dd10*/  FMUL R68, R68, R19.reuse ;  /* 0x0000001344447220 */ /* 0x080fe20000400000 */
[----:B------:R-:W-:Y:S01]  /*dd20*/  F2FP.F16.F32.PACK_AB R84, RZ, R84 ;  /* 0x00000054ff54723e */ /* 0x000fe200000000ff */
[----:B------:R1:W-:Y:S01]  /*dd30*/  @P0 STG.E.U16 desc[UR46][R4.64+0x52], R141 ;  /* 0x0000528d04000986 */ /* 0x0003e2000c10152e */
[----:B------:R-:W-:Y:S01]  /*dd40*/  ISETP.GT.AND P0, PT, R3, 0x8, P3 ;  /* 0x000000080300780c */ /* 0x000fe20001f04270 */
        /* <DEDUP_REMOVED lines=30> */
[----:B------:R1:W-:Y:S01]  /*df30*/  @P1 STG.E.U16 desc[UR46][R4.64+0x62], R145 ;  /* 0x0000629104001986 */ /* 0x0003e2000c10152e */
[----:B------:R-:W-:Y:S01]  /*df40*/  ISETP.GT.AND P1, PT, R3, 0x8, P2 ;  /* 0x000000080300780c */ /* 0x000fe20001724270 */
        /* <DEDUP_REMOVED lines=26> */
[----:B------:R1:W-:Y:S01]  /*e0f0*/  @P1 STG.E.U16 desc[UR46][R6.64+0x62], R147 ;  /* 0x0000629306001986 */ /* 0x0003e2000c10152e */
[----:B0-----:R-:W-:Y:S01]  /*e100*/  IADD3 R8, P1, R10, UR10, RZ ;  /* 0x0000000a0a087c10 */ /* 0x001fe2000ff3e0ff */
[----:B------:R-:W-:Y:S01]  /*e110*/  FMUL R29, R29, R19 ;  /* 0x000000131d1d7220 */ /* 0x000fe20000400000 */
[----:B------:R-:W-:Y:S01]  /*e120*/  F2FP.F16.F32.PACK_AB R45, RZ, R45 ;  /* 0x0000002dff2d723e */ /* 0x000fe200000000ff */
[-C--:B------:R-:W-:Y:S01]  /*e130*/  FMUL R30, R30, R19.reuse ;  /* 0x000000131e1e7220 */ /* 0x080fe20000400000 */
[----:B------:R-:W-:Y:S01]  /*e140*/  IADD3.X R9, R11, UR5, RZ, P1, !PT ;  /* 0x000000050b097c10 */ /* 0x000fe20008ffe4ff */
[-C--:B------:R-:W-:Y:S01]  /*e150*/  FMUL R31, R31, R19.reuse ;  /* 0x000000131f1f7220 */ /* 0x080fe20000400000 */
        /* <DEDUP_REMOVED lines=18> */
[----:B------:R-:W-:-:S02]  /*e280*/  ISETP.GT.AND P6, PT, R3, RZ, P4 ;  /* 0x000000ff0300720c */ /* 0x000fc400027c4270 */
[C---:B------:R-:W-:Y:S02]  /*e290*/  ISETP.GT.AND P4, PT, R3.reuse, 0x8, P4 ;  /* 0x000000080300780c */ /* 0x040fe40002784270 */
[----:B------:R-:W-:Y:S02]  /*e2a0*/  F2FP.F16.F32.PACK_AB R53, RZ, R53 ;  /* 0x00000035ff35723e */ /* 0x000fe400000000ff */
[----:B------:R-:W-:Y:S02]  /*e2b0*/  F2FP.F16.F32.PACK_AB R54, RZ, R54 ;  /* 0x00000036ff36723e */ /* 0x000fe400000000ff */
[----:B------:R-:W-:Y:S02]  /*e2c0*/  F2FP.F16.F32.PACK_AB R55, RZ, R55 ;  /* 0x00000037ff37723e */ /* 0x000fe400000000ff */
[----:B------:R-:W-:Y:S02]  /*e2d0*/  F2FP.F16.F32.PACK_AB R24, RZ, R24 ;  /* 0x00000018ff18723e */ /* 0x000fe400000000ff */
[----:B------:R-:W-:Y:S01]  /*e2e0*/  F2FP.F16.F32.PACK_AB R25, RZ, R25 ;  /* 0x00000019ff19723e */ /* 0x000fe200000000ff */
[----:B------:R1:W-:Y:S01]  /*e2f0*/  @P6 STG.E.U16 desc[UR46][R4.64+0x72], R149 ;  /* 0x0000729504006986 */ /* 0x0003e2000c10152e */
[----:B------:R-:W-:-:S02]  /*e300*/  ISETP.GT.AND P6, PT, R3, 0x8, P1 ;  /* 0x000000080300780c */ /* 0x000fc40000fc4270 */
[----:B------:R-:W-:Y:S01]  /*e310*/  F2FP.F16.F32.PACK_AB R26, RZ, R26 ;  /* 0x0000001aff1a723e */ /* 0x000fe200000000ff */
[----:B------:R1:W-:Y:S01]  /*e320*/  @P4 STG.E.U16 desc[UR46][R6.64+0x72], R151 ;  /* 0x0000729706004986 */ /* 0x0003e2000c10152e */
[----:B------:R-:W-:Y:S02]  /*e330*/  F2FP.F16.F32.PACK_AB R27, RZ, R27 ;  /* 0x0000001bff1b723e */ /* 0x000fe400000000ff */
[----:B------:R-:W-:Y:S02]  /*e340*/  F2FP.F16.F32.PACK_AB R28, RZ, R28 ;  /* 0x0000001cff1c723e */ /* 0x000fe400000000ff */
[----:B------:R-:W-:Y:S02]  /*e350*/  F2FP.F16.F32.PACK_AB R29, RZ, R29 ;  /* 0x0000001dff1d723e */ /* 0x000fe400000000ff */
[----:B------:R-:W-:Y:S02]  /*e360*/  F2FP.F16.F32.PACK_AB R30, RZ, R30 ;  /* 0x0000001eff1e723e */ /* 0x000fe400000000ff */
[----:B------:R-:W-:Y:S01]  /*e370*/  F2FP.F16.F32.PACK_AB R31, RZ, R31 ;  /* 0x0000001fff1f723e */ /* 0x000fe200000000ff */
[----:B------:R1:W-:Y:S01]  /*e380*/  @P6 STG.E.U16 desc[UR46][R6.64+0x70], R150 ;  /* 0x0000709606006986 */ /* 0x0003e2000c10152e */
[----:B------:R-:W-:-:S02]  /*e390*/  ISETP.NE.AND P6, PT, R12, RZ, PT ;  /* 0x000000ff0c00720c */ /* 0x000fc40003fc5270 */
[----:B------:R-:W-:Y:S02]  /*e3a0*/  F2FP.F16.F32.PACK_AB R32, RZ, R32 ;  /* 0x00000020ff20723e */ /* 0x000fe400000000ff */
[C---:B------:R-:W-:Y:S02]  /*e3b0*/  ISETP.GT.AND P4, PT, R3.reuse, 0x80, P6 ;  /* 0x000000800300780c */ /* 0x040fe40003784270 */
[----:B------:R-:W-:Y:S02]  /*e3c0*/  ISETP.GT.AND P6, PT, R3, 0x88, P6 ;  /* 0x000000880300780c */ /* 0x000fe400037c4270 */
[----:B------:R-:W-:Y:S02]  /*e3d0*/  F2FP.F16.F32.PACK_AB R33, RZ, R33 ;  /* 0x00000021ff21723e */ /* 0x000fe400000000ff */
[----:B------:R-:W-:Y:S02]  /*e3e0*/  F2FP.F16.F32.PACK_AB R34, RZ, R34 ;  /* 0x00000022ff22723e */ /* 0x000fe400000000ff */
[----:B------:R-:W-:-:S02]  /*e3f0*/  F2FP.F16.F32.PACK_AB R35, RZ, R35 ;  /* 0x00000023ff23723e */ /* 0x000fc400000000ff */
[----:B------:R-:W-:Y:S02]  /*e400*/  F2FP.F16.F32.PACK_AB R36, RZ, R36 ;  /* 0x00000024ff24723e */ /* 0x000fe400000000ff */
[----:B------:R-:W-:Y:S01]  /*e410*/  F2FP.F16.F32.PACK_AB R37, RZ, R37 ;  /* 0x00000025ff25723e */ /* 0x000fe200000000ff */
[----:B------:R1:W-:Y:S01]  /*e420*/  @P4 STG.E.U16 desc[UR46][R10.64+0x40], R120 ;  /* 0x000040780a004986 */ /* 0x0003e2000c10152e */
[C---:B------:R-:W-:Y:S02]  /*e430*/  ISETP.GT.AND P4, PT, R3.reuse, 0x80, P5 ;  /* 0x000000800300780c */ /* 0x040fe40002f84270 */
[----:B------:R-:W-:Y:S02]  /*e440*/  ISETP.GT.AND P5, PT, R3, 0x88, P5 ;  /* 0x000000880300780c */ /* 0x000fe40002fa4270 */
[----:B------:R-:W-:Y:S02]  /*e450*/  F2FP.F16.F32.PACK_AB R38, RZ, R38 ;  /* 0x00000026ff26723e */ /* 0x000fe400000000ff */
[----:B------:R-:W-:-:S07]  /*e460*/  F2FP.F16.F32.PACK_AB R39, RZ, R39 ;  /* 0x00000027ff27723e */ /* 0x000fce00000000ff */
[----:B------:R1:W-:Y:S01]  /*e470*/  @P4 STG.E.U16 desc[UR46][R10.64+0x42], R121 ;  /* 0x000042790a004986 */ /* 0x0003e2000c10152e */
[----:B------:R-:W-:-:S03]  /*e480*/  ISETP.NE.AND P4, PT, R13, RZ, PT ;  /* 0x000000ff0d00720c */ /* 0x000fc60003f85270 */
[----:B------:R1:W-:Y:S01]  /*e490*/  @P5 STG.E.U16 desc[UR46][R8.64+0x42], R123 ;  /* 0x0000427b08005986 */ /* 0x0003e2000c10152e */
[C---:B------:R-:W-:Y:S02]  /*e4a0*/  ISETP.GT.AND P5, PT, R3.reuse, 0x80, P4 ;  /* 0x000000800300780c */ /* 0x040fe400027a4270 */
[----:B------:R-:W-:Y:S01]  /*e4b0*/  ISETP.GT.AND P4, PT, R3, 0x88, P4 ;  /* 0x000000880300780c */ /* 0x000fe20002784270 */
[----:B------:R1:W-:Y:S01]  /*e4c0*/  @P6 STG.E.U16 desc[UR46][R8.64+0x40], R122 ;  /* 0x0000407a08006986 */ /* 0x0003e2000c10152e */
[----:B------:R-:W-:-:S09]  /*e4d0*/  ISETP.GT.AND P6, PT, R0, 0x39, PT ;  /* 0x000000390000780c */ /* 0x000fd20003fc4270 */
[----:B------:R1:W-:Y:S01]  /*e4e0*/  @P5 STG.E.U16 desc[UR46][R10.64+0x50], R124 ;  /* 0x0000507c0a005986 */ /* 0x0003e2000c10152e */
[C---:B------:R-:W-:Y:S02]  /*e4f0*/  ISETP.GT.AND P5, PT, R3.reuse, 0x80, P3 ;  /* 0x000000800300780c */ /* 0x040fe40001fa4270 */
[----:B------:R-:W-:-:S11]  /*e500*/  ISETP.GT.AND P3, PT, R3, 0x88, P3 ;  /* 0x000000880300780c */ /* 0x000fd60001f64270 */
[----:B------:R1:W-:Y:S01]  /*e510*/  @P5 STG.E.U16 desc[UR46][R10.64+0x52], R125 ;  /* 0x0000527d0a005986 */ /* 0x0003e2000c10152e */
[C---:B------:R-:W-:Y:S02]  /*e520*/  ISETP.GT.AND P5, PT, R3.reuse, 0x80, P0 ;  /* 0x000000800300780c */ /* 0x040fe400007a4270 */
[C---:B------:R-:W-:Y:S01]  /*e530*/  ISETP.GT.AND P0, PT, R3.reuse, 0x88, P0 ;  /* 0x000000880300780c */ /* 0x040fe20000704270 */
[----:B------:R1:W-:Y:S01]  /*e540*/  @P4 STG.E.U16 desc[UR46][R8.64+0x50], R126 ;  /* 0x0000507e08004986 */ /* 0x0003e2000c10152e */
[C---:B------:R-:W-:Y:S02]  /*e550*/  ISETP.GT.AND P4, PT, R3.reuse, 0x80, P2 ;  /* 0x000000800300780c */ /* 0x040fe40001784270 */
[C---:B------:R-:W-:Y:S01]  /*e560*/  ISETP.GT.AND P2, PT, R3.reuse, 0x88, P2 ;  /* 0x000000880300780c */ /* 0x040fe20001744270 */
[----:B------:R1:W-:Y:S01]  /*e570*/  @P3 STG.E.U16 desc[UR46][R8.64+0x52], R127 ;  /* 0x0000527f08003986 */ /* 0x0003e2000c10152e */
[C---:B------:R-:W-:Y:S02]  /*e580*/  ISETP.GT.AND P3, PT, R3.reuse, 0x80, P1 ;  /* 0x000000800300780c */ /* 0x040fe40000f64270 */
[----:B------:R-:W-:-:S03]  /*e590*/  ISETP.GT.AND P1, PT, R3, 0x88, P1 ;  /* 0x000000880300780c */ /* 0x000fc60000f24270 */
[----:B------:R1:W-:Y:S01]  /*e5a0*/  @P5 STG.E.U16 desc[UR46][R10.64+0x62], R129 ;  /* 0x000062810a005986 */ /* 0x0003e2000c10152e */
[----:B------:R-:W-:-:S03]  /*e5b0*/  ISETP.GT.AND P5, PT, R0, 0x41, PT ;  /* 0x000000410000780c */ /* 0x000fc60003fa4270 */
[----:B------:R1:W-:Y:S01]  /*e5c0*/  @P4 STG.E.U16 desc[UR46][R10.64+0x60], R128 ;  /* 0x000060800a004986 */ /* 0x0003e2000c10152e */
[C---:B------:R-:W-:Y:S02]  /*e5d0*/  ISETP.GT.AND P4, PT, R3.reuse, 0x80, P6 ;  /* 0x000000800300780c */ /* 0x040fe40003784270 */
[C---:B------:R-:W-:Y:S01]  /*e5e0*/  ISETP.GT.AND P6, PT, R0.reuse, 0x40, PT ;  /* 0x000000400000780c */ /* 0x040fe20003fc4270 */
[----:B------:R1:W-:Y:S01]  /*e5f0*/  @P2 STG.E.U16 desc[UR46][R8.64+0x60], R130 ;  /* 0x0000608208002986 */ /* 0x0003e2000c10152e */
[----:B------:R-:W-:Y:S02]  /*e600*/  ISETP.GT.AND P2, PT, R0, 0x39, PT ;  /* 0x000000390000780c */ /* 0x000fe40003f44270 */
[----:B------:R-:W-:Y:S01]  /*e610*/  P2R R12, PR, RZ, 0x40 ;  /* 0x00000040ff0c7803 */ /* 0x000fe20000000000 */
[----:B------:R1:W-:Y:S01]  /*e620*/  @P0 STG.E.U16 desc[UR46][R8.64+0x62], R131 ;  /* 0x0000628308000986 */ /* 0x0003e2000c10152e */
[C---:B------:R-:W-:Y:S02]  /*e630*/  ISETP.GT.AND P0, PT, R3.reuse, 0x88, P2 ;  /* 0x000000880300780c */ /* 0x040fe40001704270 */
[C---:B------:R-:W-:Y:S01]  /*e640*/  ISETP.GT.AND P2, PT, R3.reuse, RZ, P6 ;  /* 0x000000ff0300720c */ /* 0x040fe20003744270 */
[----:B------:R1:W-:Y:S01]  /*e650*/  @P3 STG.E.U16 desc[UR46][R10.64+0x70], R132 ;  /* 0x000070840a003986 */ /* 0x0003e2000c10152e */
[----:B------:R-:W-:-:S03]  /*e660*/  ISETP.GT.AND P3, PT, R3, RZ, P5 ;  /* 0x000000ff0300720c */ /* 0x000fc60002f64270 */
[----:B------:R1:W-:Y:S01]  /*e670*/  @P4 STG.E.U16 desc[UR46][R10.64+0x72], R133 ;  /* 0x000072850a004986 */ /* 0x0003e2000c10152e */
[----:B------:R-:W-:-:S03]  /*e680*/  ISETP.GT.AND P4, PT, R3, 0x8, P6 ;  /* 0x000000080300780c */ /* 0x000fc60003784270 */
[----:B------:R1:W-:Y:S01]  /*e690*/  @P1 STG.E.U16 desc[UR46][R8.64+0x70], R134 ;  /* 0x0000708608001986 */ /* 0x0003e2000c10152e */
[----:B------:R-:W-:-:S03]  /*e6a0*/  ISETP.GT.AND P1, PT, R3, 0x8, P5 ;  /* 0x000000080300780c */ /* 0x000fc60002f24270 */
[----:B------:R1:W-:Y:S04]  /*e6b0*/  @P0 STG.E.U16 desc[UR46][R8.64+0x72], R135 ;  /* 0x0000728708000986 */ /* 0x0003e8000c10152e */
[----:B------:R1:W-:Y:S04]  /*e6c0*/  @P2 STG.E.U16 desc[UR46][R4.64+0x80], R104 ;  /* 0x0000806804002986 */ /* 0x0003e8000c10152e */
[----:B------:R1:W-:Y:S01]  /*e6d0*/  @P3 STG.E.U16 desc[UR46][R4.64+0x82], R105 ;  /* 0x0000826904003986 */ /* 0x0003e2000c10152e */
[----:B------:R-:W-:-:S03]  /*e6e0*/  ISETP.GT.AND P3, PT, R0, 0x49, PT ;  /* 0x000000490000780c */ /* 0x000fc60003f64270 */
[----:B------:R1:W-:Y:S01]  /*e6f0*/  @P4 STG.E.U16 desc[UR46][R6.64+0x80], R106 ;  /* 0x0000806a06004986 */ /* 0x0003e2000c10152e */
[C---:B------:R-:W-:Y:S02]  /*e700*/  ISETP.GT.AND P4, PT, R0.reuse, 0x48, PT ;  /* 0x000000480000780c */ /* 0x040fe40003f84270 */
[C---:B------:R-:W-:Y:S01]  /*e710*/  ISETP.GT.AND P2, PT, R3.reuse, RZ, P3 ;  /* 0x000000ff0300720c */ /* 0x040fe20001f44270 */
[----:B------:R1:W-:Y:S01]  /*e720*/  @P1 STG.E.U16 desc[UR46][R6.64+0x82], R107 ;  /* 0x0000826b06001986 */ /* 0x0003e2000c10152e */
[C---:B------:R-:W-:Y:S02]  /*e730*/  ISETP.GT.AND P0, PT, R3.reuse, RZ, P4 ;  /* 0x000000ff0300720c */ /* 0x040fe40002704270 */
[----:B------:R-:W-:Y:S02]  /*e740*/  ISETP.GT.AND P1, PT, R3, 0x8, P4 ;  /* 0x000000080300780c */ /* 0x000fe40002724270 */
[----:B------:R-:W-:Y:S02]  /*e750*/  P2R R13, PR, RZ, 0x10 ;  /* 0x00000010ff0d7803 */ /* 0x000fe40000000000 */
[----:B------:R-:W-:-:S05]  /*e760*/  ISETP.GT.AND P4, PT, R0, 0x59, PT ;  /* 0x000000590000780c */ /* 0x000fca0003f84270 */
[----:B------:R1:W-:Y:S01]  /*e770*/  @P2 STG.E.U16 desc[UR46][R4.64+0x92], R109 ;  /* 0x0000926d04002986 */ /* 0x0003e2000c10152e */
[----:B------:R-:W-:-:S03]  /*e780*/  ISETP.GT.AND P2, PT, R0, 0x50, PT ;  /* 0x000000500000780c */ /* 0x000fc60003f44270 */
[----:B------:R1:W-:Y:S01]  /*e790*/  @P0 STG.E.U16 desc[UR46][R4.64+0x90], R108 ;  /* 0x0000906c04000986 */ /* 0x0003e2000c10152e */
[----:B------:R-:W-:-:S03]  /*e7a0*/  ISETP.GT.AND P0, PT, R3, 0x8, P3 ;  /* 0x000000080300780c */ /* 0x000fc60001f04270 */
[----:B------:R1:W-:Y:S01]  /*e7b0*/  @P1 STG.E.U16 desc[UR46][R6.64+0x90], R110 ;  /* 0x0000906e06001986 */ /* 0x0003e2000c10152e */
[----:B------:R-:W-:-:S09]  /*e7c0*/  ISETP.GT.AND P1, PT, R3, RZ, P2 ;  /* 0x000000ff0300720c */ /* 0x000fd20001724270 */
[----:B------:R1:W-:Y:S01]  /*e7d0*/  @P0 STG.E.U16 desc[UR46][R6.64+0x92], R111 ;  /* 0x0000926f06000986 */ /* 0x0003e2000c10152e */
[----:B------:R-:W-:-:S03]  /*e7e0*/  ISETP.GT.AND P0, PT, R0, 0x51, PT ;  /* 0x000000510000780c */ /* 0x000fc60003f04270 */
[----:B------:R1:W-:Y:S01]  /*e7f0*/  @P1 STG.E.U16 desc[UR46][R4.64+0xa0], R112 ;  /* 0x0000a07004001986 */ /* 0x0003e2000c10152e */
[----:B------:R-:W-:-:S13]  /*e800*/  ISETP.GT.AND P1, PT, R3, RZ, P0 ;  /* 0x000000ff0300720c */ /* 0x000fda0000724270 */
[----:B------:R1:W-:Y:S01]  /*e810*/  @P1 STG.E.U16 desc[UR46][R4.64+0xa2], R113 ;  /* 0x0000a27104001986 */ /* 0x0003e2000c10152e */
[----:B------:R-:W-:-:S13]  /*e820*/  ISETP.GT.AND P1, PT, R3, 0x8, P2 ;  /* 0x000000080300780c */ /* 0x000fda0001724270 */
[----:B------:R1:W-:Y:S01]  /*e830*/  @P1 STG.E.U16 desc[UR46][R6.64+0xa0], R114 ;  /* 0x0000a07206001986 */ /* 0x0003e2000c10152e */
[----:B------:R-:W-:-:S13]  /*e840*/  ISETP.GT.AND P1, PT, R3, 0x8, P0 ;  /* 0x000000080300780c */ /* 0x000fda0000724270 */
[----:B------:R1:W-:Y:S01]  /*e850*/  @P1 STG.E.U16 desc[UR46][R6.64+0xa2], R115 ;  /* 0x0000a27306001986 */ /* 0x0003e2000c10152e */
[----:B------:R-:W-:-:S04]  /*e860*/  ISETP.GT.AND P1, PT, R0, 0x58, PT ;  /* 0x000000580000780c */ /* 0x000fc80003f24270 */
[----:B------:R-:W-:-:S13]  /*e870*/  ISETP.GT.AND P6, PT, R3, RZ, P1 ;  /* 0x000000ff0300720c */ /* 0x000fda0000fc4270 */
[----:B------:R1:W-:Y:S01]  /*e880*/  @P6 STG.E.U16 desc[UR46][R4.64+0xb0], R116 ;  /* 0x0000b07404006986 */ /* 0x0003e2000c10152e */
[C---:B------:R-:W-:Y:S02]  /*e890*/  ISETP.GT.AND P6, PT, R3.reuse, RZ, P4 ;  /* 0x000000ff0300720c */ /* 0x040fe400027c4270 */
[----:B------:R-:W-:-:S11]  /*e8a0*/  ISETP.GT.AND P4, PT, R3, 0x8, P4 ;  /* 0x000000080300780c */ /* 0x000fd60002784270 */
[----:B------:R1:W-:Y:S01]  /*e8b0*/  @P6 STG.E.U16 desc[UR46][R4.64+0xb2], R117 ;  /* 0x0000b27504006986 */ /* 0x0003e2000c10152e */
[----:B------:R-:W-:-:S03]  /*e8c0*/  ISETP.GT.AND P6, PT, R3, 0x8, P1 ;  /* 0x000000080300780c */ /* 0x000fc60000fc4270 */
[----:B------:R1:W-:Y:S10]  /*e8d0*/  @P4 STG.E.U16 desc[UR46][R6.64+0xb2], R119 ;  /* 0x0000b27706004986 */ /* 0x0003f4000c10152e */
[----:B------:R1:W-:Y:S01]  /*e8e0*/  @P6 STG.E.U16 desc[UR46][R6.64+0xb0], R118 ;  /* 0x0000b07606006986 */ /* 0x0003e2000c10152e */
[----:B------:R-:W-:-:S04]  /*e8f0*/  ISETP.NE.AND P6, PT, R12, RZ, PT ;  /* 0x000000ff0c00720c */ /* 0x000fc80003fc5270 */
[C---:B------:R-:W-:Y:S02]  /*e900*/  ISETP.GT.AND P4, PT, R3.reuse, 0x80, P6 ;  /* 0x000000800300780c */ /* 0x040fe40003784270 */
[----:B------:R-:W-:-:S11]  /*e910*/  ISETP.GT.AND P6, PT, R3, 0x88, P6 ;  /* 0x000000880300780c */ /* 0x000fd600037c4270 */
[----:B------:R1:W-:Y:S01]  /*e920*/  @P4 STG.E.U16 desc[UR46][R10.64+0x80], R88 ;  /* 0x000080580a004986 */ /* 0x0003e2000c10152e */
[C---:B------:R-:W-:Y:S02]  /*e930*/  ISETP.GT.AND P4, PT, R3.reuse, 0x80, P5 ;  /* 0x000000800300780c */ /* 0x040fe40002f84270 */
[----:B------:R-:W-:-:S11]  /*e940*/  ISETP.GT.AND P5, PT, R3, 0x88, P5 ;  /* 0x000000880300780c */ /* 0x000fd60002fa4270 */
        /* <DEDUP_REMOVED lines=100> */
[----:B------:R-:W-:-:S03]  /*ef90*/  ISETP.GT.AND P4, PT, R3, 0x80, P5 ;  /* 0x000000800300780c */ /* 0x000fc60002f84270 */
[----:B------:R1:W-:Y:S01]  /*efa0*/  @P2 STG.E.U16 desc[UR46][R8.64+0xe0], R66 ;  /* 0x0000e04208002986 */ /* 0x0003e2000c10152e */
[----:B------:R-:W-:-:S03]  /*efb0*/  ISETP.GT.AND P2, PT, R3, RZ, P6 ;  /* 0x000000ff0300720c */ /* 0x000fc60003744270 */
[----:B------:R1:W-:Y:S01]  /*efc0*/  @P0 STG.E.U16 desc[UR46][R8.64+0xe2], R67 ;  /* 0x0000e24308000986 */ /* 0x0003e2000c10152e */
[----:B------:R-:W-:-:S03]  /*efd0*/  ISETP.GT.AND P0, PT, R0, 0x81, PT ;  /* 0x000000810000780c */ /* 0x000fc60003f04270 */
[----:B------:R1:W-:Y:S01]  /*efe0*/  @P3 STG.E.U16 desc[UR46][R10.64+0xf0], R68 ;  /* 0x0000f0440a003986 */ /* 0x0003e2000c10152e */
[----:B------:R-:W-:-:S03]  /*eff0*/  ISETP.GT.AND P3, PT, R3, 0x8, P0 ;  /* 0x000000080300780c */ /* 0x000fc60000764270 */
[----:B------:R1:W-:Y:S01]  /*f000*/  @P4 STG.E.U16 desc[UR46][R10.64+0xf2], R69 ;  /* 0x0000f2450a004986 */ /* 0x0003e2000c10152e */
[----:B------:R-:W-:-:S03]  /*f010*/  ISETP.GT.AND P4, PT, R3, RZ, P0 ;  /* 0x000000ff0300720c */ /* 0x000fc60000784270 */
[----:B------:R1:W-:Y:S01]  /*f020*/  @P1 STG.E.U16 desc[UR46][R8.64+0xf0], R70 ;  /* 0x0000f04608001986 */ /* 0x0003e2000c10152e */
[C---:B------:R-:W-:Y:S02]  /*f030*/  ISETP.GT.AND P1, PT, R3.reuse, 0x88, P5 ;  /* 0x000000880300780c */ /* 0x040fe40002f24270 */
[----:B------:R-:W-:-:S11]  /*f040*/  ISETP.GT.AND P5, PT, R3, 0x8, P6 ;  /* 0x000000080300780c */ /* 0x000fd600037a4270 */
[----:B------:R1:W-:Y:S01]  /*f050*/  @P1 STG.E.U16 desc[UR46][R8.64+0xf2], R71 ;  /* 0x0000f24708001986 */ /* 0x0003e2000c10152e */
[----:B------:R-:W-:-:S03]  /*f060*/  ISETP.GT.AND P1, PT, R0, 0x88, PT ;  /* 0x000000880000780c */ /* 0x000fc60003f24270 */
[----:B------:R1:W-:Y:S01]  /*f070*/  @P2 STG.E.U16 desc[UR46][R4.64+0x100], R40 ;  /* 0x0001002804002986 */ /* 0x0003e2000c10152e */
[----:B------:R-:W-:Y:S02]  /*f080*/  ISETP.GT.AND P2, PT, R0, 0x89, PT ;  /* 0x000000890000780c */ /* 0x000fe40003f44270 */
[----:B------:R-:W-:Y:S01]  /*f090*/  P2R R13, PR, RZ, 0x2 ;  /* 0x00000002ff0d7803 */ /* 0x000fe20000000000 */
[----:B------:R1:W-:Y:S01]  /*f0a0*/  @P4 STG.E.U16 desc[UR46][R4.64+0x102], R41 ;  /* 0x0001022904004986 */ /* 0x0003e2000c10152e */
[C---:B------:R-:W-:Y:S02]  /*f0b0*/  ISETP.GT.AND P4, PT, R3.reuse, RZ, P1 ;  /* 0x000000ff0300720c */ /* 0x040fe40000f84270 */
[----:B------:R-:W-:Y:S01]  /*f0c0*/  P2R R12, PR, RZ, 0x4 ;  /* 0x00000004ff0c7803 */ /* 0x000fe20000000000 */
[----:B------:R1:W-:Y:S01]  /*f0d0*/  @P3 STG.E.U16 desc[UR46][R6.64+0x102], R43 ;  /* 0x0001022b06003986 */ /* 0x0003e2000c10152e */
[----:B------:R-:W-:-:S03]  /*f0e0*/  ISETP.GT.AND P3, PT, R3, RZ, P2 ;  /* 0x000000ff0300720c */ /* 0x000fc60001764270 */
[----:B------:R1:W-:Y:S01]  /*f0f0*/  @P5 STG.E.U16 desc[UR46][R6.64+0x100], R42 ;  /* 0x0001002a06005986 */ /* 0x0003e2000c10152e */
[----:B------:R-:W-:-:S05]  /*f100*/  ISETP.GT.AND P5, PT, R3, 0x8, P1 ;  /* 0x000000080300780c */ /* 0x000fca0000fa4270 */
[----:B------:R1:W-:Y:S01]  /*f110*/  @P4 STG.E.U16 desc[UR46][R4.64+0x110], R44 ;  /* 0x0001102c04004986 */ /* 0x0003e2000c10152e */
[----:B------:R-:W-:-:S03]  /*f120*/  ISETP.GT.AND P4, PT, R3, 0x8, P2 ;  /* 0x000000080300780c */ /* 0x000fc60001784270 */
[----:B------:R1:W-:Y:S01]  /*f130*/  @P3 STG.E.U16 desc[UR46][R4.64+0x112], R45 ;  /* 0x0001122d04003986 */ /* 0x0003e2000c10152e */
[----:B------:R-:W-:-:S03]  /*f140*/  ISETP.GT.AND P3, PT, R0, 0x90, PT ;  /* 0x000000900000780c */ /* 0x000fc60003f64270 */
[----:B------:R1:W-:Y:S01]  /*f150*/  @P5 STG.E.U16 desc[UR46][R6.64+0x110], R46 ;  /* 0x0001102e06005986 */ /* 0x0003e2000c10152e */
[----:B------:R-:W-:-:S05]  /*f160*/  ISETP.GT.AND P5, PT, R3, RZ, P3 ;  /* 0x000000ff0300720c */ /* 0x000fca0001fa4270 */
[----:B------:R1:W-:Y:S01]  /*f170*/  @P4 STG.E.U16 desc[UR46][R6.64+0x112], R47 ;  /* 0x0001122f06004986 */ /* 0x0003e2000c10152e */
[----:B------:R-:W-:-:S07]  /*f180*/  ISETP.GT.AND P4, PT, R0, 0x91, PT ;  /* 0x000000910000780c */ /* 0x000fce0003f84270 */
        /* <DEDUP_REMOVED lines=10> */
[----:B------:R-:W-:-:S04]  /*f230*/  ISETP.GT.AND P6, PT, R0, 0x99, PT ;  /* 0x000000990000780c */ /* 0x000fc80003fc4270 */
[----:B------:R-:W-:-:S13]  /*f240*/  ISETP.GT.AND P1, PT, R3, RZ, P6 ;  /* 0x000000ff0300720c */ /* 0x000fda0003724270 */
[----:B------:R1:W-:Y:S01]  /*f250*/  @P1 STG.E.U16 desc[UR46][R4.64+0x132], R53 ;  /* 0x0001323504001986 */ /* 0x0003e2000c10152e */
[----:B------:R-:W-:-:S13]  /*f260*/  ISETP.GT.AND P1, PT, R3, 0x8, P5 ;  /* 0x000000080300780c */ /* 0x000fda0002f24270 */
[----:B------:R1:W-:Y:S01]  /*f270*/  @P1 STG.E.U16 desc[UR46][R6.64+0x130], R54 ;  /* 0x0001303606001986 */ /* 0x0003e2000c10152e */
[----:B------:R-:W-:-:S13]  /*f280*/  ISETP.GT.AND P1, PT, R3, 0x8, P6 ;  /* 0x000000080300780c */ /* 0x000fda0003724270 */
[----:B------:R1:W-:Y:S01]  /*f290*/  @P1 STG.E.U16 desc[UR46][R6.64+0x132], R55 ;  /* 0x0001323706001986 */ /* 0x0003e2000c10152e */
[----:B------:R-:W-:-:S04]  /*f2a0*/  ISETP.GT.AND P1, PT, R0, 0x80, PT ;  /* 0x000000800000780c */ /* 0x000fc80003f24270 */
        /* <DEDUP_REMOVED lines=8> */
[----:B------:R-:W-:-:S03]  /*f330*/  ISETP.NE.AND P1, PT, R13, RZ, PT ;  /* 0x000000ff0d00720c */ /* 0x000fc60003f25270 */
[----:B------:R1:W-:Y:S01]  /*f340*/  @P0 STG.E.U16 desc[UR46][R8.64+0x102], R27 ;  /* 0x0001021b08000986 */ /* 0x0003e2000c10152e */
[C---:B------:R-:W-:Y:S02]  /*f350*/  ISETP.GT.AND P0, PT, R3.reuse, 0x80, P1 ;  /* 0x000000800300780c */ /* 0x040fe40000f04270 */
[----:B------:R-:W-:-:S11]  /*f360*/  ISETP.GT.AND P1, PT, R3, 0x88, P1 ;  /* 0x000000880300780c */ /* 0x000fd60000f24270 */
        /* <DEDUP_REMOVED lines=13> */
[C---:B------:R-:W-:Y:S02]  /*f440*/  ISETP.GT.AND P0, PT, R3.reuse, 0x80, P6 ;  /* 0x000000800300780c */ /* 0x040fe40003704270 */
[----:B------:R-:W-:Y:S01]  /*f450*/  ISETP.GT.AND P6, PT, R3, 0x88, P6 ;  /* 0x000000880300780c */ /* 0x000fe200037c4270 */
[----:B------:R1:W-:Y:S04]  /*f460*/  @P1 STG.E.U16 desc[UR46][R10.64+0x122], R33 ;  /* 0x000122210a001986 */ /* 0x0003e8000c10152e */
[----:B------:R1:W-:Y:S04]  /*f470*/  @P3 STG.E.U16 desc[UR46][R8.64+0x120], R34 ;  /* 0x0001202208003986 */ /* 0x0003e8000c10152e */
[----:B------:R1:W-:Y:S04]  /*f480*/  @P4 STG.E.U16 desc[UR46][R8.64+0x122], R35 ;  /* 0x0001222308004986 */ /* 0x0003e8000c10152e */
[----:B------:R1:W-:Y:S04]  /*f490*/  @P2 STG.E.U16 desc[UR46][R10.64+0x130], R36 ;  /* 0x000130240a002986 */ /* 0x0003e8000c10152e */
[----:B------:R1:W-:Y:S04]  /*f4a0*/  @P0 STG.E.U16 desc[UR46][R10.64+0x132], R37 ;  /* 0x000132250a000986 */ /* 0x0003e8000c10152e */
[----:B------:R1:W-:Y:S04]  /*f4b0*/  @P5 STG.E.U16 desc[UR46][R8.64+0x130], R38 ;  /* 0x0001302608005986 */ /* 0x0003e8000c10152e */
[----:B------:R1:W-:Y:S02]  /*f4c0*/  @P6 STG.E.U16 desc[UR46][R8.64+0x132], R39 ;  /* 0x0001322708006986 */ /* 0x0003e4000c10152e */
.L_x_344:
[----:B------:R-:W-:Y:S05]  /*f4d0*/  BSYNC B0 ;  /* 0x0000000000007941 */ /* 0x000fea0003800000 */
.L_x_28:
[----:B------:R-:W-:Y:S01]  /*f4e0*/  ULDC UR4, c[0x0][0xc] ;  /* 0x0000030000047ab9 */ /* 0x000fe20000000800 */
[----:B------:R-:W-:Y:S01]  /*f4f0*/  ULDC UR5, c[0x0][0x10] ;  /* 0x0000040000057ab9 */ /* 0x000fe20000000800 */
[----:B------:R-:W2:Y:S01]  /*f500*/  LDC R3, c[0x0][0x14] ;  /* 0x00000500ff037b82 */ /* 0x000ea20000000800 */
[----:B------:R-:W-:Y:S01]  /*f510*/  UIMAD.WIDE.U32 UR4, UR4, UR5, URZ ;  /* 0x00000005040472a5 */ /* 0x000fe2000f8e003f */
[----:B0-----:R-:W-:Y:S01]  /*f520*/  PRMT R0, RZ, 0x7610, R0 ;  /* 0x00007610ff007816 */ /* 0x001fe20000000000 */
[----:B------:R-:W-:Y:S01]  /*f530*/  UMOV UR41, 0xffffffff ;  /* 0xffffffff00297882 */ /* 0x000fe20000000000 */
[----:B------:R-:W-:-:S03]  /*f540*/  UMOV UR42, 0xffffffff ;  /* 0xffffffff002a7882 */ /* 0x000fc60000000000 */
[----:B--2---:R-:W-:-:S04]  /*f550*/  IMAD.WIDE.U32 R16, R3, UR4, R16 ;  /* 0x0000000403107c25 */ /* 0x004fc8000f8e0010 */
[----:B------:R-:W-:Y:S01]  /*f560*/  IMAD R3, R3, UR5, RZ ;  /* 0x0000000503037c24 */ /* 0x000fe2000f8e02ff */
[----:B------:R-:W-:Y:S02]  /*f570*/  ULDC.64 UR4, c[0x0][0x650] ;  /* 0x0001940000047ab9 */ /* 0x000fe40000000a00 */
[----:B------:R-:W-:Y:S01]  /*f580*/  ISETP.GE.U32.AND P0, PT, R16, UR4, PT ;  /* 0x0000000410007c0c */ /* 0x000fe2000bf06070 */
[----:B------:R-:W-:-:S05]  /*f590*/  IMAD.IADD R17, R17, 0x1, R3 ;  /* 0x0000000111117824 */ /* 0x000fca00078e0203 */
[----:B------:R-:W-:-:S13]  /*f5a0*/  ISETP.GE.U32.AND.EX P0, PT, R17, UR5, PT, P0 ;  /* 0x0000000511007c0c */ /* 0x000fda000bf06100 */
[----:B------:R-:W-:Y:S05]  /*f5b0*/  @P0 BRA `(.L_x_345) ;  /* 0x0000000400880947 */ /* 0x000fea0003800000 */
[----:B------:R-:W0:Y:S01]  /*f5c0*/  S2UR UR6, SR_CTAID.X ;  /* 0x00000000000679c3 */ /* 0x000e220000002500 */
[----:B------:R-:W-:Y:S01]  /*f5d0*/  ULDC.64 UR12, c[0x0][0x628] ;  /* 0x00018a00000c7ab9 */ /* 0x000fe20000000a00 */
[----:B------:R-:W-:Y:S01]  /*f5e0*/  ULDC UR4, c[0x0][0x150] ;  /* 0x0000540000047ab9 */ /* 0x000fe20000000800 */
[----:B------:R-:W-:Y:S01]  /*f5f0*/  ISETP.NE.U32.AND P0, PT, RZ, UR12, PT ;  /* 0x0000000cff007c0c */ /* 0x000fe2000bf05070 */
[----:B------:R-:W-:Y:S01]  /*f600*/  ULDC UR15, c[0x0][0x630] ;  /* 0x00018c00000f7ab9 */ /* 0x000fe20000000800 */
[C---:B------:R-:W-:Y:S01]  /*f610*/  R2UR UR16, R16.reuse ;  /* 0x00000000101072ca */ /* 0x040fe200000e0000 */
[----:B------:R-:W-:Y:S01]  /*f620*/  ULDC UR18, c[0x0][0x154] ;  /* 0x0000550000127ab9 */ /* 0x000fe20000000800 */
[----:B------:R-:W-:Y:S01]  /*f630*/  ISETP.NE.AND.EX P0, PT, RZ, UR13, PT, P0 ;  /* 0x0000000dff007c0c */ /* 0x000fe2000bf05300 */
[----:B------:R-:W2:Y:S01]  /*f640*/  S2UR UR19, SR_CTAID.Y ;  /* 0x00000000001379c3 */ /* 0x000ea20000002600 */
[----:B------:R-:W-:Y:S02]  /*f650*/  R2UR UR17, R17 ;  /* 0x00000000111172ca */ /* 0x000fe400000e0000 */
[----:B------:R-:W-:-:S02]  /*f660*/  R2UR UR10, R16 ;  /* 0x00000000100a72ca */ /* 0x000fc400000e0000 */
[----:B------:R-:W-:Y:S02]  /*f670*/  R2UR UR11, R17 ;  /* 0x00000000110b72ca */ /* 0x000fe400000e0000 */
[----:B0-----:R-:W-:-:S05]  /*f680*/  I2FP.F32.U32 R0, UR6 ;  /* 0x0000000600007c45 */ /* 0x001fca0008201000 */
[----:B------:R-:W-:-:S04]  /*f690*/  FMUL R0, R0, UR4 ;  /* 0x0000000400007c20 */ /* 0x000fc80008400000 */
[----:B------:R0:W0:Y:S01]  /*f6a0*/  F2I.U32.TRUNC.NTZ R3, R0 ;  /* 0x0000000000037305 */ /* 0x000022000020f000 */
[----:B--2---:R-:W-:Y:S05]  /*f6b0*/  @!P0 BRA `(.L_x_346) ;  /* 0x0000000000308947 */ /* 0x004fea0003800000 */
        /* <DEDUP_REMOVED lines=12> */
.L_x_346:
[----:B------:R-:W-:Y:S01]  /*f780*/  USHF.R.U64 UR42, UR10, UR15, UR11 ;  /* 0x0000000f0a2a7299 */ /* 0x000fe2000800120b */
[----:B0-----:R-:W-:Y:S01]  /*f790*/  I2FP.F32.U32 R0, UR19 ;  /* 0x0000001300007c45 */ /* 0x001fe20008201000 */
[----:B------:R-:W-:Y:S01]  /*f7a0*/  USHF.R.U32.HI UR4, URZ, UR15, UR11 ;  /* 0x0000000f3f047299 */ /* 0x000fe2000801160b */
[----:B------:R-:W-:Y:S01]  /*f7b0*/  R2UR UR14, R3 ;  /* 0x00000000030e72ca */ /* 0x000fe200000e0000 */
        /* <DEDUP_REMOVED lines=11> */
[----:B------:R-:W-:Y:S02]  /*f870*/  ULDC UR21, c[0x0][0x658] ;  /* 0x0001960000157ab9 */ /* 0x000fe40000000800 */
[----:B------:R-:W-:Y:S01]  /*f880*/  UIADD3 UR9, UR11, UR9, URZ ;  /* 0x000000090b097290 */ /* 0x000fe2000fffe03f */
[----:B------:R-:W-:Y:S01]  /*f890*/  UMOV UR16, 0xffffffff ;  /* 0xffffffff00107882 */ /* 0x000fe20000000000 */
[----:B------:R-:W-:Y:S01]  /*f8a0*/  ULDC.64 UR4, c[0x0][0x640] ;  /* 0x0001900000047ab9 */ /* 0x000fe20000000a00 */
[----:B------:R-:W-:Y:S01]  /*f8b0*/  USHF.L.U32 UR16, UR16, UR21, URZ ;  /* 0x0000001510107299 */ /* 0x000fe2000800063f */
[----:B------:R-:W-:Y:S01]  /*f8c0*/  ISETP.NE.U32.AND P0, PT, RZ, UR4, PT ;  /* 0x00000004ff007c0c */ /* 0x000fe2000bf05070 */
[----:B------:R-:W-:-:S02]  /*f8d0*/  USHF.R.U64 UR17, UR10, UR12, UR9 ;  /* 0x0000000c0a117299 */ /* 0x000fc40008001209 */
[----:B------:R-:W-:Y:S01]  /*f8e0*/  USHF.R.U32.HI UR9, URZ, UR12, UR9 ;  /* 0x0000000c3f097299 */ /* 0x000fe20008011609 */
[----:B0-----:R-:W-:Y:S01]  /*f8f0*/  R2UR UR15, R0 ;  /* 0x00000000000f72ca */ /* 0x001fe200000e0000 */
[----:B------:R-:W-:Y:S01]  /*f900*/  ULDC UR18, c[0x0][0x608] ;  /* 0x0001820000127ab9 */ /* 0x000fe20000000800 */
[----:B------:R-:W-:Y:S01]  /*f910*/  ULOP3.LUT UR40, URZ, UR16, URZ, 0x33, !UPT ;  /* 0x000000103f287292 */ /* 0x000fe2000f8e333f */
[----:B------:R-:W-:Y:S01]  /*f920*/  ISETP.NE.AND.EX P0, PT, RZ, UR5, PT, P0 ;  /* 0x00000005ff007c0c */ /* 0x000fe2000bf05300 */
[----:B------:R-:W-:Y:S02]  /*f930*/  USHF.R.U64 UR16, UR17, UR18, UR9 ;  /* 0x0000001211107299 */ /* 0x000fe40008001209 */
[----:B------:R-:W-:Y:S02]  /*f940*/  USHF.R.U32.HI UR9, URZ, UR18, UR9 ;  /* 0x000000123f097299 */ /* 0x000fe40008011609 */
[----:B------:R-:W-:Y:S02]  /*f950*/  UIADD3 UR14, -UR14, URZ, URZ ;  /* 0x0000003f0e0e7290 */ /* 0x000fe4000fffe13f */
[----:B------:R-:W-:Y:S01]  /*f960*/  USHF.R.U64 UR18, UR16, UR21, UR9 ;  /* 0x0000001510127299 */ /* 0x000fe20008001209 */
[----:B------:R-:W-:Y:S01]  /*f970*/  UMOV UR20, 0x1 ;  /* 0x0000000100147882 */ /* 0x000fe20000000000 */
[----:B------:R-:W-:Y:S01]  /*f980*/  ULDC UR13, c[0x0][0x144] ;  /* 0x00005100000d7ab9 */ /* 0x000fe20000000800 */
[----:B------:R-:W-:Y:S01]  /*f990*/  ULDC UR7, c[0x0][0x600] ;  /* 0x0001800000077ab9 */ /* 0x000fe20000000800 */
[----:B------:R-:W-:-:S02]  /*f9a0*/  USHF.L.U32 UR24, UR20, UR21, URZ ;  /* 0x0000001514187299 */ /* 0x000fc4000800063f */
[----:B------:R-:W-:Y:S02]  /*f9b0*/  USHF.R.U32.HI UR9, URZ, UR21, UR9 ;  /* 0x000000153f097299 */ /* 0x000fe40008011609 */
[----:B------:R-:W-:Y:S02]  /*f9c0*/  UIMAD UR21, UR13, UR14, UR6 ;  /* 0x0000000e0d1572a4 */ /* 0x000fe4000f8e0206 */
[----:B------:R-:W-:Y:S02]  /*f9d0*/  UIADD3 UR8, UR7, -0x1, URZ ;  /* 0xffffffff07087890 */ /* 0x000fe4000fffe03f */
[----:B------:R-:W-:Y:S01]  /*f9e0*/  UIADD3 UR20, -UR15, URZ, URZ ;  /* 0x0000003f0f147290 */ /* 0x000fe2000fffe13f */
        /* <DEDUP_REMOVED lines=17> */
.L_x_347:
[----:B------:R-:W-:Y:S01]  /*fb00*/  UISETP.NE.AND UP0, UPT, UR39, URZ, UPT ;  /* 0x0000003f2700728c */ /* 0x000fe2000bf05270 */
[----:B------:R-:W-:Y:S01]  /*fb10*/  IMAD.MOV.U32 R0, RZ, RZ, 0x1 ;  /* 0x00000001ff007424 */ /* 0x000fe200078e00ff */
[----:B------:R-:W-:Y:S02]  /*fb20*/  USHF.R.U64 UR4, UR6, UR22, UR9 ;  /* 0x0000001606047299 */ /* 0x000fe40008001209 */
[----:B------:R-:W-:Y:S02]  /*fb30*/  ULOP3.LUT UR40, UR16, UR40, URZ, 0xc0, !UPT ;  /* 0x0000002810287292 */ /* 0x000fe4000f8ec03f */
[----:B------:R-:W-:Y:S02]  /*fb40*/  UIADD3 UR5, -UR4, URZ, URZ ;  /* 0x0000003f04057290 */ /* 0x000fe4000fffe13f */
[----:B------:R-:W-:Y:S02]  /*fb50*/  UIMAD UR40, UR24, UR4, UR40 ;  /* 0x00000004182872a4 */ /* 0x000fe4000f8e0228 */
[----:B------:R-:W-:-:S02]  /*fb60*/  ULOP3.LUT UR8, UR17, UR8, URZ, 0xc0, !UPT ;  /* 0x0000000811087292 */ /* 0x000fc4000f8ec03f */
[----:B------:R-:W-:Y:S02]  /*fb70*/  @UP0 UIMAD UR21, UR25, UR20, UR19 ;  /* 0x00000014191502a4 */ /* 0x000fe4000f8e0213 */
[----:B------:R-:W-:-:S03]  /*fb80*/  UIMAD UR4, UR5, UR23, UR18 ;  /* 0x00000017050472a4 */ /* 0x000fc6000f8e0212 */
[----:B------:R-:W-:Y:S01]  /*fb90*/  ULDC UR5, c[0x0][0x610] ;  /* 0x0001840000057ab9 */ /* 0x000fe20000000800 */
[----:B------:R-:W-:Y:S02]  /*fba0*/  UIMAD UR4, UR4, UR7, UR8 ;  /* 0x00000007040472a4 */ /* 0x000fe4000f8e0208 */
[----:B------:R-:W-:-:S04]  /*fbb0*/  UIMAD UR40, UR40, UR5, UR21 ;  /* 0x00000005282872a4 */ /* 0x000fc8000f8e0215 */
[----:B------:R-:W-:Y:S02]  /*fbc0*/  USEL UR41, UR4, UR40, !UP0 ;  /* 0x0000002804297287 */ /* 0x000fe4000c000000 */
[----:B------:R-:W-:-:S12]  /*fbd0*/  USEL UR40, UR40, UR4, !UP0 ;  /* 0x0000000428287287 */ /* 0x000fd8000c000000 */
.L_x_345:
[----:B------:R-:W-:-:S13]  /*fbe0*/  LOP3.LUT P0, RZ, R0, 0xff, RZ, 0xc0, !PT ;  /* 0x000000ff00ff7812 */ /* 0x000fda000780c0ff */
[----:B------:R-:W-:Y:S05]  /*fbf0*/  @P0 BRA `(.L_x_348) ;  /* 0xffffff1400280947 */ /* 0x000fea000383ffff */
[----:B------:R-:W-:Y:S05]  /*fc00*/  EXIT ;  /* 0x000000000000794d */ /* 0x000fea0003800000 */
.L_x_3:
[----:B------:R-:W-:Y:S01]  /*fc10*/  ULDC.64 UR8, c[0x0][0x650] ;  /* 0x0001940000087ab9 */ /* 0x000fe20000000a00 */
[----:B------:R-:W-:Y:S01]  /*fc20*/  PRMT R0, RZ, 0x7610, R0 ;  /* 0x00007610ff007816 */ /* 0x000fe20000000000 */
[----:B------:R-:W-:Y:S01]  /*fc30*/  IMAD.MOV.U32 R3, RZ, RZ, -0x1 ;  /* 0xffffffffff037424 */ /* 0x000fe200078e00ff */
[----:B------:R-:W-:Y:S01]  /*fc40*/  ISETP.GE.U32.AND P0, PT, R16, UR8, PT ;  /* 0x0000000810007c0c */ /* 0x000fe2000bf06070 */
[----:B------:R-:W-:Y:S02]  /*fc50*/  IMAD.MOV.U32 R4, RZ, RZ, -0x1 ;  /* 0xffffffffff047424 */ /* 0x000fe400078e00ff */
[----:B------:R-:W-:Y:S01]  /*fc60*/  IMAD.MOV.U32 R11, RZ, RZ, -0x1 ;  /* 0xffffffffff0b7424 */ /* 0x000fe200078e00ff */
[----:B------:R-:W-:-:S13]  /*fc70*/  ISETP.GE.U32.AND.EX P0, PT, R17, UR9, PT, P0 ;  /* 0x0000000911007c0c */ /* 0x000fda000bf06100 */
[----:B------:R-:W-:Y:S05]  /*fc80*/  @P0 BRA `(.L_x_349) ;  /* 0x00000004008c0947 */ /* 0x000fea0003800000 */
[----:B------:R-:W-:Y:S01]  /*fc90*/  I2FP.F32.U32 R0, UR4 ;  /* 0x0000000400007c45 */ /* 0x000fe20008201000 */
[----:B0-----:R-:W-:Y:S01]  /*fca0*/  ULDC.64 UR16, c[0x0][0x628] ;  /* 0x00018a0000107ab9 */ /* 0x001fe20000000a00 */
        /* <DEDUP_REMOVED lines=24> */
.L_x_350:
        /* <DEDUP_REMOVED lines=24> */
[----:B------:R-:W-:Y:S01]  /*ffb0*/  UMOV UR19, 0x1 ;  /* 0x0000000100137882 */ /* 0x000fe20000000000 */
[----:B------:R-:W-:Y:S01]  /*ffc0*/  ULDC UR20, c[0x0][0x608] ;  /* 0x0001820000147ab9 */ /* 0x000fe20000000800 */
[----:B------:R-:W-:Y:S01]  /*ffd0*/  USHF.L.U32 UR26, UR19, UR23, URZ ;  /* 0x00000017131a7299 */ /* 0x000fe2000800063f */
[----:B------:R-:W-:Y:S01]  /*ffe0*/  ISETP.NE.AND.EX P0, PT, RZ, UR9, PT, P0 ;  /* 0x00000009ff007c0c */ /* 0x000fe2000bf05300 */
[----:B------:R-:W-:Y:S02]  /*fff0*/  USHF.R.U64 UR19, UR18, UR20, UR11 ;  /* 0x0000001412137299 */ /* 0x000fe4000800120b */
[----:B------:R-:W-:Y:S02]  /*10000*/  USHF.R.U32.HI UR11, URZ, UR20, UR11 ;  /* 0x000000143f0b7299 */ /* 0x000fe4000801160b */
[----:B------:R-:W-:-:S02]  /*10010*/  UIADD3 UR15, -UR15, URZ, URZ ;  /* 0x0000003f0f0f7290 */ /* 0x000fc4000fffe13f */
[----:B------:R-:W-:Y:S01]  /*10020*/  USHF.R.U64 UR20, UR19, UR23, UR11 ;  /* 0x0000001713147299 */ /* 0x000fe2000800120b */
[----:B------:R-:W-:Y:S01]  /*10030*/  ULDC UR16, c[0x0][0x144] ;  /* 0x0000510000107ab9 */ /* 0x000fe20000000800 */
[----:B------:R-:W-:Y:S01]  /*10040*/  ULDC UR6, c[0x0][0x600] ;  /* 0x0001800000067ab9 */ /* 0x000fe20000000800 */
[----:B------:R-:W-:Y:S02]  /*10050*/  USHF.R.U32.HI UR11, URZ, UR23, UR11 ;  /* 0x000000173f0b7299 */ /* 0x000fe4000801160b */
[----:B------:R-:W-:Y:S02]  /*10060*/  UIMAD UR23, UR16, UR15, UR4 ;  /* 0x0000000f101772a4 */ /* 0x000fe4000f8e0204 */
[----:B------:R-:W-:Y:S02]  /*10070*/  UIADD3 UR22, UR6, -0x1, URZ ;  /* 0xffffffff06167890 */ /* 0x000fe4000fffe03f */
[----:B------:R-:W-:Y:S02]  /*10080*/  ULOP3.LUT UR27, URZ, UR13, URZ, 0x33, !UPT ;  /* 0x0000000d3f1b7292 */ /* 0x000fe4000f8e333f */
        /* <DEDUP_REMOVED lines=18> */
.L_x_351:
[----:B------:R-:W-:Y:S01]  /*101b0*/  UISETP.NE.AND UP0, UPT, UR39, URZ, UPT ;  /* 0x0000003f2700728c */ /* 0x000fe2000bf05270 */
[----:B------:R-:W-:Y:S01]  /*101c0*/  IMAD.MOV.U32 R0, RZ, RZ, 0x1 ;  /* 0x00000001ff007424 */ /* 0x000fe200078e00ff */
[----:B------:R-:W-:Y:S01]  /*101d0*/  USHF.R.U64 UR8, UR4, UR24, UR11 ;  /* 0x0000001804087299 */ /* 0x000fe2000800120b */
[----:B------:R-:W-:Y:S01]  /*101e0*/  IMAD.U32 R11, RZ, RZ, UR5 ;  /* 0x00000005ff0b7e24 */ /* 0x000fe2000f8e00ff */
[----:B------:R-:W-:Y:S02]  /*101f0*/  ULOP3.LUT UR4, UR19, UR27, URZ, 0xc0, !UPT ;  /* 0x0000001b13047292 */ /* 0x000fe4000f8ec03f */
[----:B------:R-:W-:Y:S02]  /*10200*/  ULOP3.LUT UR18, UR18, UR22, URZ, 0xc0, !UPT ;  /* 0x0000001612127292 */ /* 0x000fe4000f8ec03f */
[----:B------:R-:W-:-:S03]  /*10210*/  UIMAD UR4, UR26, UR8, UR4 ;  /* 0x000000081a0472a4 */ /* 0x000fc6000f8e0204 */
[----:B------:R-:W-:Y:S02]  /*10220*/  @UP0 UIMAD UR23, UR28, UR21, UR7 ;  /* 0x000000151c1702a4 */ /* 0x000fe4000f8e0207 */
[----:B------:R-:W-:-:S03]  /*10230*/  UIADD3 UR7, -UR8, URZ, URZ ;  /* 0x0000003f08077290 */ /* 0x000fc6000fffe13f */
[----:B------:R-:W-:Y:S01]  /*10240*/  ULDC UR8, c[0x0][0x610] ;  /* 0x0001840000087ab9 */ /* 0x000fe20000000800 */
[----:B------:R-:W-:Y:S02]  /*10250*/  UIMAD UR7, UR7, UR25, UR20 ;  /* 0x00000019070772a4 */ /* 0x000fe4000f8e0214 */
[----:B------:R-:W-:Y:S02]  /*10260*/  UIMAD UR4, UR4, UR8, UR23 ;  /* 0x00000008040472a4 */ /* 0x000fe4000f8e0217 */
[----:B------:R-:W-:-:S04]  /*10270*/  UIMAD UR7, UR7, UR6, UR18 ;  /* 0x00000006070772a4 */ /* 0x000fc8000f8e0212 */
[----:B------:R-:W-:Y:S02]  /*10280*/  USEL UR6, UR7, UR4, !UP0 ;  /* 0x0000000407067287 */ /* 0x000fe4000c000000 */
[----:B------:R-:W-:-:S04]  /*10290*/  USEL UR4, UR4, UR7, !UP0 ;  /* 0x0000000704047287 */ /* 0x000fc8000c000000 */
[----:B------:R-:W-:Y:S02]  /*102a0*/  IMAD.U32 R4, RZ, RZ, UR6 ;  /* 0x00000006ff047e24 */ /* 0x000fe4000f8e00ff */
[----:B------:R-:W-:-:S07]  /*102b0*/  IMAD.U32 R3, RZ, RZ, UR4 ;  /* 0x00000004ff037e24 */ /* 0x000fce000f8e00ff */
.L_x_349:
[----:B------:R-:W-:-:S08]  /*102c0*/  NOP ;  /* 0x0000000000007918 */ /* 0x000fd00000000000 */
[----:B------:R-:W1:-:S00]  /*102d0*/  USETMAXREG.DEALLOC.CTAPOOL 0x28 ;  /* 0x00000028000079c8 */ /* 0x000e4000080e0500 */
[----:B------:R-:W-:-:S13]  /*102e0*/  ISETP.NE.AND P0, PT, RZ, UR10, PT ;  /* 0x0000000aff007c0c */ /* 0x000fda000bf05270 */
[----:B0-----:R-:W-:Y:S05]  /*102f0*/  @P0 EXIT ;  /* 0x000000000000094d */ /* 0x001fea0003800000 */
[----:B-1----:R-:W-:Y:S01]  /*10300*/  LOP3.LUT P0, RZ, R0, 0xff, RZ, 0xc0, !PT ;  /* 0x000000ff00ff7812 */ /* 0x002fe2000780c0ff */
[----:B------:R-:W-:Y:S02]  /*10310*/  IMAD.MOV.U32 R8, RZ, RZ, 0x1 ;  /* 0x00000001ff087424 */ /* 0x000fe400078e00ff */
[----:B------:R-:W-:-:S10]  /*10320*/  IMAD.MOV.U32 R0, RZ, RZ, RZ ;  /* 0x000000ffff007224 */ /* 0x000fd400078e00ff */
[----:B------:R-:W-:Y:S05]  /*10330*/  @!P0 BRA `(.L_x_352) ;  /* 0x0000000c007c8947 */ /* 0x000fea0003800000 */
[----:B------:R-:W-:Y:S01]  /*10340*/  ULDC UR4, c[0x0][0x28c] ;  /* 0x0000a30000047ab9 */ /* 0x000fe20000000800 */
[----:B------:R-:W-:Y:S01]  /*10350*/  ULDC UR6, c[0x0][0x658] ;  /* 0x0001960000067ab9 */ /* 0x000fe20000000800 */
[----:B------:R-:W-:Y:S01]  /*10360*/  UMOV UR7, 0xffffffff ;  /* 0xffffffff00077882 */ /* 0x000fe20000000000 */
[----:B------:R-:W-:Y:S01]  /*10370*/  UIADD3 UR10, UR4, 0x7f, URZ ;  /* 0x0000007f040a7890 */ /* 0x000fe2000fffe03f */
[C---:B------:R-:W-:Y:S01]  /*10380*/  LOP3.LUT P3, RZ, R2.reuse, 0x7f, RZ, 0xc0, !PT ;  /* 0x0000007f02ff7812 */ /* 0x040fe2000786c0ff */
[----:B------:R-:W-:Y:S01]  /*10390*/  ULDC UR5, c[0x0][0x600] ;  /* 0x0001800000057ab9 */ /* 0x000fe20000000800 */
[----:B------:R-:W-:Y:S01]  /*103a0*/  UMOV UR9, 0x1 ;  /* 0x0000000100097882 */ /* 0x000fe20000000000 */
[----:B------:R-:W-:Y:S01]  /*103b0*/  USHF.L.U32 UR7, UR7, UR6, URZ ;  /* 0x0000000607077299 */ /* 0x000fe2000800063f */
[----:B------:R-:W-:Y:S01]  /*103c0*/  LOP3.LUT P0, RZ, R2, 0x1f, RZ, 0xc0, !PT ;  /* 0x0000001f02ff7812 */ /* 0x000fe2000780c0ff */
[----:B------:R-:W-:Y:S01]  /*103d0*/  UIADD3 UR4, UR5, -0x1, URZ ;  /* 0xffffffff05047890 */ /* 0x000fe2000fffe03f */
[----:B------:R-:W-:Y:S01]  /*103e0*/  BSSY B0, `(.L_x_352) ;  /* 0x00000d4000007945 */ /* 0x000fe20003800000 */
[----:B------:R-:W-:Y:S01]  /*103f0*/  ULDC UR8, c[0x0][0xc] ;  /* 0x0000030000087ab9 */ /* 0x000fe20000000800 */
[----:B------:R-:W-:Y:S01]  /*10400*/  USHF.L.U32 UR5, UR9, UR6, URZ ;  /* 0x0000000609057299 */ /* 0x000fe2000800063f */
[----:B------:R-:W-:Y:S01]  /*10410*/  PLOP3.LUT P0, PT, P0, P3, PT, 0x8a, 0x0 ;  /* 0x000000000000781c */ /* 0x000fe20000707172 */
[----:B------:R-:W-:Y:S01]  /*10420*/  USHF.R.S32.HI UR11, URZ, 0x1f, UR10 ;  /* 0x0000001f3f0b7899 */ /* 0x000fe2000801140a */
[----:B------:R-:W-:Y:S01]  /*10430*/  IMAD.MOV.U32 R9, RZ, RZ, 0x1 ;  /* 0x00000001ff097424 */ /* 0x000fe200078e00ff */
[----:B------:R-:W-:Y:S01]  /*10440*/  ULDC UR9, c[0x0][0x10] ;  /* 0x0000040000097ab9 */ /* 0x000fe20000000800 */
[----:B------:R-:W-:Y:S01]  /*10450*/  ULOP3.LUT UR6, URZ, UR7, URZ, 0x33, !UPT ;  /* 0x000000073f067292 */ /* 0x000fe2000f8e333f */
[----:B------:R-:W-:Y:S01]  /*10460*/  IMAD.MOV.U32 R8, RZ, RZ, 0x1 ;  /* 0x00000001ff087424 */ /* 0x000fe200078e00ff */
[----:B------:R-:W-:Y:S01]  /*10470*/  UIMAD.WIDE.U32 UR8, UR8, UR9, URZ ;  /* 0x00000009080872a5 */ /* 0x000fe2000f8e003f */
[----:B------:R-:W-:Y:S01]  /*10480*/  IMAD.MOV.U32 R0, RZ, RZ, RZ ;  /* 0x000000ffff007224 */ /* 0x000fe200078e00ff */
[----:B------:R-:W-:Y:S01]  /*10490*/  ULEA.HI UR11, UR11, UR10, URZ, 0x7 ;  /* 0x0000000a0b0b7291 */ /* 0x000fe2000f8f383f */
[----:B------:R-:W-:Y:S01]  /*104a0*/  ULDC UR7, c[0x0][0x14] ;  /* 0x0000050000077ab9 */ /* 0x000fe20000000800 */
[----:B------:R-:W-:-:S02]  /*104b0*/  ULOP3.LUT UR21, UR38, 0x2, URZ, 0xfc, !UPT ;  /* 0x0000000226157892 */ /* 0x000fc4000f8efc3f */
[----:B------:R-:W-:Y:S02]  /*104c0*/  UIMAD.WIDE.U32 UR30, UR8, UR7, URZ ;  /* 0x00000007081e72a5 */ /* 0x000fe4000f8e003f */
[----:B------:R-:W-:Y:S02]  /*104d0*/  UIMAD UR13, UR9, UR7, URZ ;  /* 0x00000007090d72a4 */ /* 0x000fe4000f8e023f */
[----:B------:R-:W-:Y:S02]  /*104e0*/  USHF.R.S32.HI UR7, URZ, 0x7, UR11 ;  /* 0x000000073f077899 */ /* 0x000fe4000801140b */
[----:B------:R-:W-:Y:S02]  /*104f0*/  UIADD3 UR13, UR31, UR13, URZ ;  /* 0x0000000d1f0d7290 */ /* 0x000fe4000fffe03f */
[----:B------:R-:W-:Y:S01]  /*10500*/  UIADD3 UR29, UR7, 0x1, URZ ;  /* 0x00000001071d7890 */ /* 0x000fe2000fffe03f */
[----:B------:R-:W-:-:S11]  /*10510*/  ULDC.64 UR40, c[0x0][0x198] ;  /* 0x0000660000287ab9 */ /* 0x000fd60000000a00 */
.L_x_364:
[----:B------:R-:W-:-:S03]  /*10520*/  UMOV UR8, 0xffffffff ;  /* 0xffffffff00087882 */ /* 0x000fc60000000000 */
[----:B------:R-:W-:Y:S05]  /*10530*/  BRA.DIV UR8, `(.L_x_353) ;  /* 0x0000000e08a47947 */ /* 0x000fea000b800000 */
[----:B------:R-:W-:-:S13]  /*10540*/  ELECT P6, URZ, PT ;  /* 0x00000000003f782f */ /* 0x000fda00038c0000 */
.L_x_373:
[----:B------:R-:W0:Y:S01]  /*10550*/  LDC R2, c[0x0][0x28c] ;  /* 0x0000a300ff027b82 */ /* 0x000e220000000800 */
[----:B------:R-:W-:Y:S01]  /*10560*/  BSSY B1, `(.L_x_354) ;  /* 0x0000044000017945 */ /* 0x000fe20003800000 */
[----:B0-----:R-:W-:-:S13]  /*10570*/  ISETP.LT.OR P6, PT, R2, 0x1, !P6 ;  /* 0x000000010200780c */ /* 0x001fda00077c1670 */
[----:B------:R-:W-:Y:S05]  /*10580*/  @P6 BRA `(.L_x_355) ;  /* 0x0000000400046947 */ /* 0x000fea0003800000 */
[----:B------:R-:W-:Y:S02]  /*10590*/  IMAD.SHL.U32 R6, R3, 0x100, RZ ;  /* 0x0000010003067824 */ /* 0x000fe400078e00ff */
[----:B------:R-:W-:Y:S02]  /*105a0*/  IMAD R7, R4, 0xa0, RZ ;  /* 0x000000a004077824 */ /* 0x000fe400078e02ff */
[----:B------:R-:W-:Y:S02]  /*105b0*/  IMAD.MOV.U32 R12, RZ, RZ, RZ ;  /* 0x000000ffff0c7224 */ /* 0x000fe400078e00ff */
[----:B------:R-:W-:Y:S02]  /*105c0*/  IMAD.U32 R14, RZ, RZ, UR29 ;  /* 0x0000001dff0e7e24 */ /* 0x000fe4000f8e00ff */
[----:B------:R-:W-:Y:S02]  /*105d0*/  IMAD.MOV.U32 R2, RZ, RZ, R8 ;  /* 0x000000ffff027224 */ /* 0x000fe400078e0008 */
[----:B------:R-:W-:-:S07]  /*105e0*/  IMAD.MOV.U32 R3, RZ, RZ, R0 ;  /* 0x000000ffff037224 */ /* 0x000fce00078e0000 */
.L_x_359:
[----:B------:R-:W0:Y:S01]  /*105f0*/  S2R R5, SR_CgaCtaId ;  /* 0x0000000000057919 */ /* 0x000e220000008800 */
[----:B------:R-:W-:-:S04]  /*10600*/  MOV R4, 0x400 ;  /* 0x0000040000047802 */ /* 0x000fc80000000f00 */
[----:B0-----:R-:W-:Y:S02]  /*10610*/  LEA R10, R5, R4, 0x18 ;  /* 0x00000004050a7211 */ /* 0x001fe400078ec0ff */
[----:B------:R-:W-:Y:S01]  /*10620*/  SHF.L.U32 R4, R2, 0x1f, RZ ;  /* 0x0000001f02047819 */ /* 0x000fe200000006ff */
[----:B------:R-:W0:Y:S02]  /*10630*/  @!P3 LDC R5, c[0x0][0x500] ;  /* 0x00014000ff05bb82 */ /* 0x000e240000000800 */
[----:B------:R-:W-:-:S04]  /*10640*/  IMAD R13, R3, 0x8, R10 ;  /* 0x00000008030d7824 */ /* 0x000fc800078e020a */
[----:B------:R-:W1:Y:S02]  /*10650*/  SYNCS.PHASECHK.TRANS64.TRYWAIT P1, [R13+URZ+0x10], R4 ;  /* 0x000010040d0075a7 */ /* 0x000e64000802017f */
[----:B-1----:R-:W-:Y:S05]  /*10660*/  @!P1 BRA `(.L_x_356) ;  /* 0x0000000c00789947 */ /* 0x002fea0003800000 */
.L_x_374:
[----:B------:R-:W-:Y:S01]  /*10670*/  UPRMT UR8, UR21, 0x9910, URZ ;  /* 0x0000991015087896 */ /* 0x000fe2000800003f */
[----:B0-----:R0:W-:Y:S03]  /*10680*/  @!P3 SYNCS.ARRIVE.TRANS64 RZ, [R13+URZ], R5 ;  /* 0x000000050dffb9a7 */ /* 0x0011e6000800003f */
[----:B------:R-:W-:-:S06]  /*10690*/  UISETP.NE.AND UP0, UPT, UR8, 0x2, UPT ;  /* 0x000000020800788c */ /* 0x000fcc000bf05270 */
[----:B------:R-:W-:-:S13]  /*106a0*/  PLOP3.LUT P1, PT, PT, PT, UP0, 0x80, 0x0 ;  /* 0x000000000000781c */ /* 0x000fda0003f2f008 */
[----:B0-----:R-:W-:Y:S05]  /*106b0*/  @P1 BRA `(.L_x_357) ;  /* 0x0000000000041947 */ /* 0x001fea0003800000 */
[----:B------:R-:W-:Y:S01]  /*106c0*/  BPT.TRAP 0x1 ;  /* 0x000000040000795c */ /* 0x000fe20000300000 */
.L_x_357:
[----:B------:R-:W-:Y:S05]  /*106d0*/  @P0 BRA `(.L_x_358) ;  /* 0x0000000000040947 */ /* 0x000fea0003800000 */
[----:B------:R-:W-:Y:S01]  /*106e0*/  BPT.TRAP 0x1 ;  /* 0x000000040000795c */ /* 0x000fe20000300000 */
.L_x_358:
[C-C-:B-1----:R-:W-:Y:S01]  /*106f0*/  IMAD R4, R3.reuse, 0x10000, R10.reuse ;  /* 0x0001000003047824 */ /* 0x142fe200078e020a */
[----:B------:R-:W-:Y:S01]  /*10700*/  R2UR UR34, R12 ;  /* 0x000000000c2272ca */ /* 0x000fe200000e0000 */
[----:B------:R-:W-:Y:S01]  /*10710*/  IMAD R10, R3, 0xa000, R10 ;  /* 0x0000a000030a7824 */ /* 0x000fe200078e020a */
[----:B------:R-:W-:Y:S01]  /*10720*/  R2UR UR33, R13 ;  /* 0x000000000d2172ca */ /* 0x000fe200000e0000 */
[----:B------:R-:W-:Y:S01]  /*10730*/  VIADD R14, R14, 0xffffffff ;  /* 0xffffffff0e0e7836 */ /* 0x000fe20000000000 */
[----:B------:R-:W-:Y:S01]  /*10740*/  R2UR UR24, R4 ;  /* 0x00000000041872ca */ /* 0x000fe200000e0000 */
[----:B------:R-:W-:Y:S01]  /*10750*/  UIADD3 UR14, UP0, UR40, 0xf0, URZ ;  /* 0x000000f0280e7890 */ /* 0x000fe2000ff1e03f */
[----:B------:R-:W-:Y:S01]  /*10760*/  R2UR UR8, R10 ;  /* 0x000000000a0872ca */ /* 0x000fe200000e0000 */
[----:B------:R-:W-:Y:S01]  /*10770*/  UIADD3 UR42, UP1, UR40, 0x1f0, URZ ;  /* 0x000001f0282a7890 */ /* 0x000fe2000ff3e03f */
[----:B------:R-:W-:Y:S01]  /*10780*/  R2UR UR36, R11 ;  /* 0x000000000b2472ca */ /* 0x000fe200000e0000 */
[----:B------:R-:W-:Y:S01]  /*10790*/  UIADD3.X UR15, URZ, UR41, URZ, UP0, !UPT ;  /* 0x000000293f0f7290 */ /* 0x000fe200087fe43f */
[----:B------:R-:W-:Y:S01]  /*107a0*/  R2UR UR35, R6 ;  /* 0x00000000062372ca */ /* 0x000fe200000e0000 */
[----:B------:R-:W-:Y:S01]  /*107b0*/  UIADD3.X UR43, URZ, UR41, URZ, UP1, !UPT ;  /* 0x000000293f2b7290 */ /* 0x000fe20008ffe43f */
[----:B------:R-:W-:Y:S01]  /*107c0*/  R2UR UR19, R7 ;  /* 0x00000000071372ca */ /* 0x000fe200000e0000 */
[----:B------:R-:W-:Y:S01]  /*107d0*/  UIADD3 UR26, UR34, 0x40, URZ ;  /* 0x00000040221a7890 */ /* 0x000fe2000fffe03f */
[----:B------:R-:W-:Y:S01]  /*107e0*/  ISETP.GT.AND P2, PT, R14, 0x1, PT ;  /* 0x000000010e00780c */ /* 0x000fe20003f44270 */
[----:B------:R-:W-:Y:S01]  /*107f0*/  VIADD R3, R3, 0x1 ;  /* 0x0000000103037836 */ /* 0x000fe20000000000 */
[----:B------:R-:W-:Y:S01]  /*10800*/  UMOV UR22, 0x0 ;  /* 0x0000000000167882 */ /* 0x000fe20000000000 */
[----:B------:R-:W-:Y:S01]  /*10810*/  UIADD3 UR32, UR24, 0x100, URZ ;  /* 0x0000010018207890 */ /* 0x000fe2000fffe03f */
[----:B------:R-:W-:Y:S01]  /*10820*/  VIADD R12, R12, 0x80 ;  /* 0x000000800c0c7836 */ /* 0x000fe20000000000 */
[----:B------:R-:W-:Y:S01]  /*10830*/  UIADD3 UR24, UR24, 0x8100, URZ ;  /* 0x0000810018187890 */ /* 0x000fe2000fffe03f */
[----:B------:R-:W-:Y:S01]  /*10840*/  ISETP.NE.AND P1, PT, R3, 0x2, PT ;  /* 0x000000020300780c */ /* 0x000fe20003f25270 */
[----:B------:R-:W-:-:S02]  /*10850*/  UIADD3 UR16, UR8, 0x20100, URZ ;  /* 0x0002010008107890 */ /* 0x000fc4000fffe03f */
[----:B------:R-:W-:Y:S01]  /*10860*/  UIADD3 UR8, UR8, 0x25100, URZ ;  /* 0x0002510008087890 */ /* 0x000fe2000fffe03f */
[----:B------:R-:W-:Y:S01]  /*10870*/  SEL R5, RZ, 0x1, P1 ;  /* 0x00000001ff057807 */ /* 0x000fe20000800000 */
[----:B------:R-:W-:Y:S01]  /*10880*/  UMOV UR23, 0x10000000 ;  /* 0x1000000000177882 */ /* 0x000fe20000000000 */
[----:B------:R-:W-:Y:S01]  /*10890*/  UMOV UR25, UR33 ;  /* 0x0000002100197c82 */ /* 0x000fe20008000000 */
[----:B------:R-:W-:Y:S01]  /*108a0*/  UMOV UR28, UR36 ;  /* 0x00000024001c7c82 */ /* 0x000fe20008000000 */
[----:B------:R-:W-:Y:S01]  /*108b0*/  UMOV UR27, UR35 ;  /* 0x00000023001b7c82 */ /* 0x000fe20008000000 */
[----:B------:R-:W-:Y:S01]  /*108c0*/  UMOV UR17, UR33 ;  /* 0x0000002100117c82 */ /* 0x000fe20008000000 */
[----:B------:R-:W-:Y:S01]  /*108d0*/  UMOV UR18, UR34 ;  /* 0x0000002200127c82 */ /* 0x000fe20008000000 */
[----:B------:R-:W-:Y:S01]  /*108e0*/  UMOV UR20, UR36 ;  /* 0x0000002400147c82 */ /* 0x000fe20008000000 */
[----:B------:R0:W-:Y:S01]  /*108f0*/  UTMALDG.3D [UR32], [UR14], desc[UR22] ;  /* 0x000016200e0075b4 */ /* 0x0001e20008011000 */
[----:B------:R-:W-:Y:S01]  /*10900*/  UMOV UR9, UR33 ;  /* 0x0000002100097c82 */ /* 0x000fe20008000000 */
[----:B------:R-:W-:Y:S01]  /*10910*/  UMOV UR11, UR19 ;  /* 0x00000013000b7c82 */ /* 0x000fe20008000000 */
[----:B------:R-:W-:Y:S01]  /*10920*/  UMOV UR12, UR36 ;  /* 0x00000024000c7c82 */ /* 0x000fe20008000000 */
[----:B------:R-:W-:Y:S01]  /*10930*/  UMOV UR10, UR26 ;  /* 0x0000001a000a7c82 */ /* 0x000fe20008000000 */
[----:B------:R-:W-:-:S02]  /*10940*/  LOP3.LUT R2, R2, R5, RZ, 0x3c, !PT ;  /* 0x0000000502027212 */ /* 0x000fc400078e3cff */
[----:B------:R-:W-:Y:S01]  /*10950*/  SEL R3, R3, RZ, P1 ;  /* 0x000000ff03037207 */ /* 0x000fe20000800000 */
[----:B------:R0:W-:Y:S01]  /*10960*/  UTMALDG.3D [UR24], [UR14], desc[UR22] ;  /* 0x000016180e0075b4 */ /* 0x0001e20008011000 */
[----:B------:R0:W-:Y:S01]  /*10970*/  UTMALDG.3D [UR16], [UR42], desc[UR22] ;  /* 0x000016102a0075b4 */ /* 0x0001e20008011000 */
[----:B------:R0:W-:Y:S02]  /*10980*/  UTMALDG.3D [UR8], [UR42], desc[UR22] ;  /* 0x000016082a0075b4 */ /* 0x0001e40008011000 */
[----:B0-----:R-:W-:Y:S05]  /*10990*/  @P2 BRA `(.L_x_359) ;  /* 0xfffffffc00142947 */ /* 0x001fea000383ffff */
.L_x_355:
[----:B------:R-:W-:Y:S05]  /*109a0*/  BSYNC B1 ;  /* 0x0000000000017941 */ /* 0x000fea0003800000 */
.L_x_354:
[----:B------:R-:W-:Y:S01]  /*109b0*/  LOP3.LUT P4, RZ, R9, 0xff, RZ, 0xc0, !PT ;  /* 0x000000ff09ff7812 */ /* 0x000fe2000788c0ff */
[----:B------:R-:W-:Y:S01]  /*109c0*/  VIADD R0, R0, UR7 ;  /* 0x0000000700007c36 */ /* 0x000fe20008000000 */
[----:B------:R-:W-:Y:S01]  /*109d0*/  ULDC.64 UR8, c[0x0][0x650] ;  /* 0x0001940000087ab9 */ /* 0x000fe20000000a00 */
[----:B------:R-:W-:Y:S01]  /*109e0*/  IMAD.U32 R5, RZ, RZ, UR7 ;  /* 0x00000007ff057e24 */ /* 0x000fe2000f8e00ff */
[----:B------:R-:W-:Y:S01]  /*109f0*/  BSSY B1, `(.L_x_360) ;  /* 0x0000070000017945 */ /* 0x000fe20003800000 */
[----:B------:R-:W-:Y:S01]  /*10a00*/  IMAD.MOV.U32 R11, RZ, RZ, -0x1 ;  /* 0xffffffffff0b7424 */ /* 0x000fe200078e00ff */
[----:B------:R-:W-:Y:S02]  /*10a10*/  ISETP.GT.U32.AND P1, PT, R0, 0x1, PT ;  /* 0x000000010000780c */ /* 0x000fe40003f24070 */
[----:B------:R-:W-:Y:S02]  /*10a20*/  SHF.R.U32.HI R2, RZ, 0x1, R0 ;  /* 0x00000001ff027819 */ /* 0x000fe40000011600 */
[----:B------:R-:W-:-:S02]  /*10a30*/  ISETP.LT.U32.AND P1, PT, R5, 0x2, P1 ;  /* 0x000000020500780c */ /* 0x000fc40000f21070 */
[----:B------:R-:W-:Y:S01]  /*10a40*/  LOP3.LUT R2, R2, 0x1, RZ, 0xc0, !PT ;  /* 0x0000000102027812 */ /* 0x000fe200078ec0ff */
[----:B------:R-:W0:Y:S01]  /*10a50*/  @P4 S2R R4, SR_CgaCtaId ;  /* 0x0000000000044919 */ /* 0x000e220000008800 */
[----:B------:R-:W-:Y:S02]  /*10a60*/  @P4 MOV R3, 0x400 ;  /* 0x0000040000034802 */ /* 0x000fe40000000f00 */
[----:B------:R-:W-:Y:S01]  /*10a70*/  ISETP.NE.U32.AND P2, PT, R2, 0x1, PT ;  /* 0x000000010200780c */ /* 0x000fe20003f45070 */
[----:B------:R-:W-:Y:S01]  /*10a80*/  IMAD.U32 R2, RZ, RZ, UR7 ;  /* 0x00000007ff027e24 */ /* 0x000fe2000f8e00ff */
[----:B------:R-:W-:Y:S02]  /*10a90*/  LOP3.LUT R0, R0, 0x1, RZ, 0xc0, !PT ;  /* 0x0000000100007812 */ /* 0x000fe400078ec0ff */
[----:B------:R-:W-:Y:S02]  /*10aa0*/  PRMT R9, RZ, 0x7610, R9 ;  /* 0x00007610ff097816 */ /* 0x000fe40000000009 */
[----:B------:R-:W-:-:S04]  /*10ab0*/  ISETP.GT.U32.AND P2, PT, R2, 0x1, !P2 ;  /* 0x000000010200780c */ /* 0x000fc80005744070 */
[----:B------:R-:W-:Y:S02]  /*10ac0*/  SEL R2, RZ, 0x1, !P2 ;  /* 0x00000001ff027807 */ /* 0x000fe40005000000 */
[----:B0-----:R-:W-:Y:S01]  /*10ad0*/  @P4 LEA R3, R4, R3, 0x18 ;  /* 0x0000000304034211 */ /* 0x001fe200078ec0ff */
[----:B------:R-:W-:-:S03]  /*10ae0*/  IMAD.MOV.U32 R4, RZ, RZ, -0x1 ;  /* 0xffffffffff047424 */ /* 0x000fc600078e00ff */
[----:B------:R0:W-:Y:S01]  /*10af0*/  @P4 SYNCS.ARRIVE.TRANS64.A1T0 RZ, [R3+URZ+0x38], RZ ;  /* 0x000038ff03ff49a7 */ /* 0x0001e2000810003f */
[----:B------:R-:W-:-:S04]  /*10b00*/  IADD3 R16, P4, R16, UR30, RZ ;  /* 0x0000001e10107c10 */ /* 0x000fc8000ff9e0ff */
[----:B------:R-:W-:Y:S02]  /*10b10*/  IADD3.X R17, R17, UR13, RZ, P4, !PT ;  /* 0x0000000d11117c10 */ /* 0x000fe4000a7fe4ff */
[----:B------:R-:W-:Y:S02]  /*10b20*/  ISETP.GE.U32.AND P4, PT, R16, UR8, PT ;  /* 0x0000000810007c0c */ /* 0x000fe4000bf86070 */
[----:B0-----:R-:W-:Y:S02]  /*10b30*/  SEL R3, RZ, 0x1, !P1 ;  /* 0x00000001ff037807 */ /* 0x001fe40004800000 */
[----:B------:R-:W-:Y:S02]  /*10b40*/  ISETP.GE.U32.AND.EX P1, PT, R17, UR9, PT, P4 ;  /* 0x0000000911007c0c */ /* 0x000fe4000bf26140 */
[----:B------:R-:W-:Y:S01]  /*10b50*/  LOP3.LUT R8, R2, R8, R3, 0x96, !PT ;  /* 0x0000000802087212 */ /* 0x000fe200078e9603 */
[----:B------:R-:W-:Y:S01]  /*10b60*/  IMAD.MOV.U32 R3, RZ, RZ, -0x1 ;  /* 0xffffffffff037424 */ /* 0x000fe200078e00ff */
[----:B------:R-:W-:-:S09]  /*10b70*/  PRMT R2, RZ, 0x7610, R2 ;  /* 0x00007610ff027816 */ /* 0x000fd20000000002 */
[----:B------:R-:W-:Y:S05]  /*10b80*/  @P1 BRA `(.L_x_361) ;  /* 0x0000000400581947 */ /* 0x000fea0003800000 */
[----:B------:R-:W-:Y:S01]  /*10b90*/  ULDC.64 UR8, c[0x0][0x628] ;  /* 0x00018a0000087ab9 */ /* 0x000fe20000000a00 */
[----:B------:R-:W0:Y:S01]  /*10ba0*/  S2R R12, SR_CTAID.X ;  /* 0x00000000000c7919 */ /* 0x000e220000002500 */
[----:B------:R-:W-:Y:S01]  /*10bb0*/  ISETP.NE.U32.AND P1, PT, RZ, UR8, PT ;  /* 0x00000008ff007c0c */ /* 0x000fe2000bf25070 */
[----:B------:R-:W-:Y:S01]  /*10bc0*/  ULDC UR11, c[0x0][0x630] ;  /* 0x00018c00000b7ab9 */ /* 0x000fe20000000800 */
[----:B------:R-:W-:Y:S01]  /*10bd0*/  IMAD.MOV.U32 R2, RZ, RZ, R16 ;  /* 0x000000ffff027224 */ /* 0x000fe200078e0010 */
[----:B------:R-:W1:Y:S01]  /*10be0*/  S2R R10, SR_CTAID.Y ;  /* 0x00000000000a7919 */ /* 0x000e620000002600 */
[----:B------:R-:W-:Y:S01]  /*10bf0*/  ISETP.NE.AND.EX P1, PT, RZ, UR9, PT, P1 ;  /* 0x00000009ff007c0c */ /* 0x000fe2000bf25310 */
[----:B------:R-:W-:-:S12]  /*10c00*/  IMAD.MOV.U32 R3, RZ, RZ, R17 ;  /* 0x000000ffff037224 */ /* 0x000fd800078e0011 */
[----:B------:R-:W-:Y:S05]  /*10c10*/  @!P1 BRA `(.L_x_362) ;  /* 0x0000000000289947 */ /* 0x000fea0003800000 */
[----:B------:R-:W-:Y:S02]  /*10c20*/  ULDC UR10, c[0x0][0x634] ;  /* 0x00018d00000a7ab9 */ /* 0x000fe40000000800 */
[----:B------:R-:W-:-:S05]  /*10c30*/  IADD3 R7, P1, R16, UR10, RZ ;  /* 0x0000000a10077c10 */ /* 0x000fca000ff3e0ff */
[----:B------:R-:W-:-:S04]  /*10c40*/  IMAD.X R11, RZ, RZ, R17, P1 ;  /* 0x000000ffff0b7224 */ /* 0x000fc800008e0611 */
[----:B------:R-:W-:-:S04]  /*10c50*/  IMAD.WIDE.U32 R4, R11, UR8, RZ ;  /* 0x000000080b047c25 */ /* 0x000fc8000f8e00ff */
[----:B------:R-:W-:-:S04]  /*10c60*/  IMAD.WIDE.U32 R4, P1, R7, UR9, R4 ;  /* 0x0000000907047c25 */ /* 0x000fc8000f820004 */
[----:B------:R-:W-:-:S04]  /*10c70*/  IMAD.WIDE.U32 R6, R7, UR8, RZ ;  /* 0x0000000807067c25 */ /* 0x000fc8000f8e00ff */
[----:B------:R-:W-:Y:S01]  /*10c80*/  IMAD.X R3, RZ, RZ, RZ, P1 ;  /* 0x000000ffff037224 */ /* 0x000fe200008e06ff */
[----:B------:R-:W-:Y:S01]  /*10c90*/  IADD3 RZ, P1, R7, R4, RZ ;  /* 0x0000000407ff7210 */ /* 0x000fe20007f3e0ff */
[----:B------:R-:W-:-:S04]  /*10ca0*/  IMAD.MOV.U32 R2, RZ, RZ, R5 ;  /* 0x000000ffff027224 */ /* 0x000fc800078e0005 */
[----:B------:R-:W-:-:S08]  /*10cb0*/  IMAD.WIDE.U32.X R2, R11, UR9, R2, P1 ;  /* 0x000000090b027c25 */ /* 0x000fd000088e0402 */
.L_x_362:
[--C-:B------:R-:W-:Y:S01]  /*10cc0*/  SHF.R.U64 R11, R2, UR11, R3.reuse ;  /* 0x0000000b020b7c19 */ /* 0x100fe20008001203 */
[----:B------:R-:W-:Y:S01]  /*10cd0*/  ULDC.64 UR8, c[0x0][0x620] ;  /* 0x0001880000087ab9 */ /* 0x000fe20000000a00 */
[----:B------:R-:W-:Y:S01]  /*10ce0*/  SHF.R.U32.HI R2, RZ, UR11, R3 ;  /* 0x0000000bff027c19 */ /* 0x000fe20008011603 */
[----:B------:R-:W2:Y:S01]  /*10cf0*/  LDC R7, c[0x0][0x144] ;  /* 0x00005100ff077b82 */ /* 0x000ea20000000800 */
[----:B------:R-:W-:Y:S01]  /*10d00*/  IADD3 R5, P1, RZ, -R11, RZ ;  /* 0x8000000bff057210 */ /* 0x000fe20007f3e0ff */
[----:B------:R-:W-:Y:S01]  /*10d10*/  ULDC.64 UR14, c[0x0][0x640] ;  /* 0x00019000000e7ab9 */ /* 0x000fe20000000a00 */
[----:B------:R-:W-:Y:S01]  /*10d20*/  ULDC UR10, c[0x0][0x608] ;  /* 0x00018200000a7ab9 */ /* 0x000fe20000000800 */
[----:B------:R-:W-:Y:S02]  /*10d30*/  UISETP.NE.AND UP0, UPT, UR39, URZ, UPT ;  /* 0x0000003f2700728c */ /* 0x000fe4000bf05270 */
[----:B------:R-:W-:Y:S01]  /*10d40*/  IMAD.X R2, RZ, RZ, ~R2, P1 ;  /* 0x000000ffff027224 */ /* 0x000fe200008e0e02 */
[----:B------:R-:W-:Y:S01]  /*10d50*/  ISETP.NE.U32.AND P1, PT, RZ, UR14, PT ;  /* 0x0000000eff007c0c */ /* 0x000fe2000bf25070 */
[----:B------:R-:W3:Y:S02]  /*10d60*/  LDC R15, c[0x0][0x148] ;  /* 0x00005200ff0f7b82 */ /* 0x000ee40000000800 */
[----:B------:R-:W-:Y:S01]  /*10d70*/  IMAD R4, R2, UR8, RZ ;  /* 0x0000000802047c24 */ /* 0x000fe2000f8e02ff */
[----:B------:R-:W-:Y:S01]  /*10d80*/  ISETP.NE.AND.EX P1, PT, RZ, UR15, PT, P1 ;  /* 0x0000000fff007c0c */ /* 0x000fe2000bf25310 */
[----:B------:R-:W-:Y:S01]  /*10d90*/  IMAD.WIDE.U32 R2, R5, UR8, R16 ;  /* 0x0000000805027c25 */ /* 0x000fe2000f8e0010 */
[----:B------:R-:W-:Y:S01]  /*10da0*/  ULDC UR8, c[0x0][0x150] ;  /* 0x0000540000087ab9 */ /* 0x000fe20000000800 */
[----:B------:R-:W-:-:S02]  /*10db0*/  PLOP3.LUT P2, PT, PT, PT, UP0, 0x80, 0x0 ;  /* 0x000000000000781c */ /* 0x000fc40003f4f008 */
[----:B------:R-:W-:Y:S01]  /*10dc0*/  IMAD R5, R5, UR9, R4 ;  /* 0x0000000905057c24 */ /* 0x000fe2000f8e0204 */
[----:B0-----:R-:W-:Y:S01]  /*10dd0*/  I2FP.F32.U32 R4, R12 ;  /* 0x0000000c00047245 */ /* 0x001fe20000201000 */
[----:B------:R-:W-:Y:S02]  /*10de0*/  ULDC UR9, c[0x0][0x154] ;  /* 0x0000550000097ab9 */ /* 0x000fe40000000800 */
[----:B------:R-:W-:Y:S02]  /*10df0*/  IMAD.IADD R3, R3, 0x1, R5 ;  /* 0x0000000103037824 */ /* 0x000fe400078e0205 */
[----:B------:R-:W-:Y:S01]  /*10e00*/  FMUL R4, R4, UR8 ;  /* 0x0000000804047c20 */ /* 0x000fe20008400000 */
[----:B------:R-:W-:Y:S02]  /*10e10*/  ULDC UR8, c[0x0][0x618] ;  /* 0x0001860000087ab9 */ /* 0x000fe40000000800 */
[--C-:B------:R-:W-:Y:S02]  /*10e20*/  SHF.R.U64 R13, R2, UR8, R3.reuse ;  /* 0x00000008020d7c19 */ /* 0x100fe40008001203 */
[----:B-1----:R-:W-:Y:S01]  /*10e30*/  I2FP.F32.U32 R2, R10 ;  /* 0x0000000a00027245 */ /* 0x002fe20000201000 */
[----:B------:R-:W0:Y:S04]  /*10e40*/  F2I.U32.TRUNC.NTZ R4, R4 ;  /* 0x0000000400047305 */ /* 0x000e28000020f000 */
[----:B------:R-:W-:Y:S01]  /*10e50*/  FMUL R5, R2, UR9 ;  /* 0x0000000902057c20 */ /* 0x000fe20008400000 */
[----:B------:R-:W-:Y:S01]  /*10e60*/  SHF.R.U32.HI R2, RZ, UR8, R3 ;  /* 0x00000008ff027c19 */ /* 0x000fe20008011603 */
[----:B------:R-:W-:-:S02]  /*10e70*/  ULDC UR8, c[0x0][0x658] ;  /* 0x0001960000087ab9 */ /* 0x000fc40000000800 */
[----:B------:R1:W4:Y:S01]  /*10e80*/  F2I.U32.TRUNC.NTZ R20, R5 ;  /* 0x0000000500147305 */ /* 0x000322000020f000 */
[--C-:B------:R-:W-:Y:S02]  /*10e90*/  SHF.R.U64 R18, R13, UR10, R2.reuse ;  /* 0x0000000a0d127c19 */ /* 0x100fe40008001202 */
[----:B------:R-:W-:-:S04]  /*10ea0*/  SHF.R.U32.HI R3, RZ, UR10, R2 ;  /* 0x0000000aff037c19 */ /* 0x000fc80008011602 */
[--C-:B------:R-:W-:Y:S01]  /*10eb0*/  SHF.R.U64 R14, R18, UR8, R3.reuse ;  /* 0x00000008120e7c19 */ /* 0x100fe20008001203 */
[----:B0-----:R-:W-:Y:S01]  /*10ec0*/  IMAD.MOV R4, RZ, RZ, -R4 ;  /* 0x000000ffff047224 */ /* 0x001fe200078e0a04 */
[----:B------:R-:W-:-:S03]  /*10ed0*/  SHF.R.U32.HI R3, RZ, UR8, R3 ;  /* 0x00000008ff037c19 */ /* 0x000fc60008011603 */
[----:B--2---:R-:W-:Y:S02]  /*10ee0*/  IMAD R12, R7, R4, R12 ;  /* 0x00000004070c7224 */ /* 0x004fe400078e020c */
[----:B------:R-:W-:Y:S01]  /*10ef0*/  IMAD.MOV.U32 R2, RZ, RZ, R14 ;  /* 0x000000ffff027224 */ /* 0x000fe200078e000e */
[----:B-1--4-:R-:W-:Y:S06]  /*10f00*/  @!P1 BRA `(.L_x_363) ;  /* 0x0000000000289947 */ /* 0x012fec0003800000 */
        /* <DEDUP_REMOVED lines=10> */
.L_x_363:
[----:B------:R-:W-:Y:S01]  /*10fb0*/  ULDC UR8, c[0x0][0x648] ;  /* 0x0001920000087ab9 */ /* 0x000fe20000000800 */
[----:B------:R-:W-:Y:S01]  /*10fc0*/  IMAD.MOV R20, RZ, RZ, -R20 ;  /* 0x000000ffff147224 */ /* 0x000fe200078e0a14 */
[----:B------:R-:W-:Y:S01]  /*10fd0*/  SHF.R.U64 R3, R2, UR8, R3 ;  /* 0x0000000802037c19 */ /* 0x000fe20008001203 */
[----:B------:R-:W-:Y:S01]  /*10fe0*/  ULDC UR8, c[0x0][0x638] ;  /* 0x00018e0000087ab9 */ /* 0x000fe20000000800 */
[----:B------:R-:W-:Y:S01]  /*10ff0*/  LOP3.LUT R2, R18, UR6, RZ, 0xc0, !PT ;  /* 0x0000000612027c12 */ /* 0x000fe2000f8ec0ff */
[----:B------:R-:W-:Y:S01]  /*11000*/  UISETP.NE.AND UP0, UPT, UR39, URZ, UPT ;  /* 0x0000003f2700728c */ /* 0x000fe2000bf05270 */
[----:B------:R-:W-:Y:S01]  /*11010*/  LOP3.LUT R13, R13, UR4, RZ, 0xc0, !PT ;  /* 0x000000040d0d7c12 */ /* 0x000fe2000f8ec0ff */
[----:B------:R-:W-:Y:S01]  /*11020*/  IMAD.MOV R5, RZ, RZ, -R3 ;  /* 0x000000ffff057224 */ /* 0x000fe200078e0a03 */
[----:B------:R-:W-:Y:S01]  /*11030*/  ULDC UR9, c[0x0][0x610] ;  /* 0x0001840000097ab9 */ /* 0x000fe20000000800 */
[----:B---3--:R-:W-:Y:S02]  /*11040*/  @P2 IMAD R12, R15, R20, R10 ;  /* 0x000000140f0c2224 */ /* 0x008fe400078e020a */
[----:B------:R-:W-:Y:S01]  /*11050*/  IMAD R3, R3, UR5, R2 ;  /* 0x0000000503037c24 */ /* 0x000fe2000f8e0202 */
[----:B------:R-:W-:Y:S01]  /*11060*/  PLOP3.LUT P1, PT, PT, PT, UP0, 0x40, 0x0 ;  /* 0x000000000000781c */ /* 0x000fe20003f2e808 */
[----:B------:R-:W-:Y:S01]  /*11070*/  IMAD R14, R5, UR8, R14 ;  /* 0x00000008050e7c24 */ /* 0x000fe2000f8e020e */
[----:B------:R-:W-:Y:S01]  /*11080*/  ULDC UR8, c[0x0][0x600] ;  /* 0x0001800000087ab9 */ /* 0x000fe20000000800 */
[----:B------:R-:W-:Y:S01]  /*11090*/  IMAD R3, R3, UR9, R12 ;  /* 0x0000000903037c24 */ /* 0x000fe2000f8e020c */
[----:B------:R-:W-:Y:S01]  /*110a0*/  PLOP3.LUT P2, PT, PT, PT, UP0, 0x40, 0x0 ;  /* 0x000000000000781c */ /* 0x000fe20003f4e808 */
[----:B------:R-:W-:-:S02]  /*110b0*/  IMAD R14, R14, UR8, R13 ;  /* 0x000000080e0e7c24 */ /* 0x000fc4000f8e020d */
[----:B------:R-:W-:-:S03]  /*110c0*/  IMAD.MOV.U32 R2, RZ, RZ, 0x1 ;  /* 0x00000001ff027424 */ /* 0x000fc600078e00ff */
[----:B------:R-:W-:Y:S02]  /*110d0*/  SEL R4, R14, R3, P1 ;  /* 0x000000030e047207 */ /* 0x000fe40000800000 */
[----:B------:R-:W-:-:S07]  /*110e0*/  SEL R3, R3, R14, P2 ;  /* 0x0000000e03037207 */ /* 0x000fce0001000000 */
.L_x_361:
[----:B------:R-:W-:Y:S05]  /*110f0*/  BSYNC B1 ;  /* 0x0000000000017941 */ /* 0x000fea0003800000 */
.L_x_360:
[----:B------:R-:W-:-:S13]  /*11100*/  LOP3.LUT P1, RZ, R2, 0xff, RZ, 0xc0, !PT ;  /* 0x000000ff02ff7812 */ /* 0x000fda000782c0ff */
[----:B------:R-:W-:Y:S05]  /*11110*/  @P1 BRA `(.L_x_364) ;  /* 0xfffffff400001947 */ /* 0x000fea000383ffff */
[----:B------:R-:W-:Y:S05]  /*11120*/  BSYNC B0 ;  /* 0x0000000000007941 */ /* 0x000fea0003800000 */
.L_x_352:
[----:B------:R-:W-:-:S03]  /*11130*/  UMOV UR8, 0xffffffff ;  /* 0xffffffff00087882 */ /* 0x000fc60000000000 */
[----:B------:R-:W-:Y:S05]  /*11140*/  BRA.DIV UR8, `(.L_x_365) ;  /* 0x0000000208d47947 */ /* 0x000fea000b800000 */
[----:B------:R-:W-:-:S13]  /*11150*/  ELECT P6, URZ, PT ;  /* 0x00000000003f782f */ /* 0x000fda00038c0000 */
.L_x_377:
[----:B------:R-:W-:Y:S04]  /*11160*/  BSSY B0, `(.L_x_366) ;  /* 0x000001a000007945 */ /* 0x000fe80003800000 */
[----:B------:R-:W-:Y:S05]  /*11170*/  @!P6 BRA `(.L_x_367) ;  /* 0x000000000060e947 */ /* 0x000fea0003800000 */
[----:B------:R-:W-:-:S04]  /*11180*/  ULOP3.LUT UR8, UR38, 0x2, URZ, 0xfc, !UPT ;  /* 0x0000000226087892 */ /* 0x000fc8000f8efc3f */
[----:B------:R-:W-:-:S06]  /*11190*/  UISETP.NE.AND UP0, UPT, UR8, 0x3, UPT ;  /* 0x000000030800788c */ /* 0x000fcc000bf05270 */
[----:B------:R-:W-:-:S13]  /*111a0*/  PLOP3.LUT P0, PT, PT, PT, UP0, 0x80, 0x0 ;  /* 0x000000000000781c */ /* 0x000fda0003f0f008 */
[----:B------:R-:W-:Y:S05]  /*111b0*/  @!P0 BRA `(.L_x_368) ;  /* 0x0000000000048947 */ /* 0x000fea0003800000 */
[----:B------:R-:W-:Y:S01]  /*111c0*/  BPT.TRAP 0x1 ;  /* 0x000000040000795c */ /* 0x000fe20000300000 */
.L_x_368:
[----:B------:R-:W0:Y:S01]  /*111d0*/  S2R R3, SR_CgaCtaId ;  /* 0x0000000000037919 */ /* 0x000e220000008800 */
[----:B------:R-:W-:-:S04]  /*111e0*/  MOV R2, 0x400 ;  /* 0x0000040000027802 */ /* 0x000fc80000000f00 */
[----:B0-----:R-:W-:Y:S02]  /*111f0*/  LEA R3, R3, R2, 0x18 ;  /* 0x0000000203037211 */ /* 0x001fe400078ec0ff */
[----:B------:R-:W-:-:S03]  /*11200*/  SHF.L.U32 R2, R8, 0x1f, RZ ;  /* 0x0000001f08027819 */ /* 0x000fc600000006ff */
[----:B------:R-:W-:-:S04]  /*11210*/  VIADD R3, R3, 0x10 ;  /* 0x0000001003037836 */ /* 0x000fc80000000000 */
[C---:B------:R-:W-:Y:S02]  /*11220*/  IMAD R7, R0.reuse, 0x8, R3 ;  /* 0x0000000800077824 */ /* 0x040fe400078e0203 */
[----:B------:R-:W-:Y:S02]  /*11230*/  VIADD R0, R0, 0x1 ;  /* 0x0000000100007836 */ /* 0x000fe40000000000 */
[----:B------:R-:W0:Y:S03]  /*11240*/  SYNCS.PHASECHK.TRANS64.TRYWAIT P0, [R7+URZ], R2 ;  /* 0x00000002070075a7 */ /* 0x000e26000800017f */
[----:B------:R-:W-:-:S04]  /*11250*/  ISETP.NE.AND P1, PT, R0, 0x2, PT ;  /* 0x000000020000780c */ /* 0x000fc80003f25270 */
[----:B------:R-:W-:Y:S02]  /*11260*/  SEL R5, RZ, 0x1, P1 ;  /* 0x00000001ff057807 */ /* 0x000fe40000800000 */
[----:B------:R-:W-:Y:S02]  /*11270*/  SEL R0, R0, RZ, P1 ;  /* 0x000000ff00007207 */ /* 0x000fe40000800000 */
[----:B------:R-:W-:Y:S01]  /*11280*/  LOP3.LUT R5, R8, R5, RZ, 0x3c, !PT ;  /* 0x0000000508057212 */ /* 0x000fe200078e3cff */
[----:B0-----:R-:W-:Y:S06]  /*11290*/  @!P0 BRA `(.L_x_369) ;  /* 0x0000000000a08947 */ /* 0x001fec0003800000 */
.L_x_378:
[----:B------:R-:W-:Y:S01]  /*112a0*/  IMAD R3, R0, 0x8, R3 ;  /* 0x0000000800037824 */ /* 0x000fe200078e0203 */
[----:B------:R-:W-:-:S07]  /*112b0*/  SHF.L.U32 R0, R5, 0x1f, RZ ;  /* 0x0000001f05007819 */ /* 0x000fce00000006ff */
.L_x_370:
[----:B-1----:R1:W2:Y:S02]  /*112c0*/  SYNCS.PHASECHK.TRANS64.TRYWAIT P0, [R3+URZ], R0 ;  /* 0x00000000030075a7 */ /* 0x0022a4000800017f */
[----:B--2---:R-:W-:Y:S05]  /*112d0*/  @!P0 NANOSLEEP.SYNCS 0x989680 ;  /* 0x009896800000895d */ /* 0x004fea0003900000 */
[----:B------:R-:W2:Y:S02]  /*112e0*/  @!P0 SYNCS.PHASECHK.TRANS64 P0, [R3+URZ], R0 ;  /* 0x00000000030085a7 */ /* 0x000ea4000800007f */
[----:B--2---:R-:W-:Y:S05]  /*112f0*/  @!P0 BRA `(.L_x_370) ;  /* 0xfffffffc00f08947 */ /* 0x004fea000383ffff */
.L_x_367:
[----:B------:R-:W-:Y:S05]  /*11300*/  BSYNC B0 ;  /* 0x0000000000007941 */ /* 0x000fea0003800000 */
.L_x_366:
[----:B------:R-:W-:Y:S05]  /*11310*/  EXIT ;  /* 0x000000000000794d */ /* 0x000fea0003800000 */
.L_x_17:
[----:B----4-:R4:W0:Y:S02]  /*11320*/  SYNCS.PHASECHK.TRANS64.TRYWAIT P1, [R3+URZ], R0 ;  /* 0x00000000030075a7 */ /* 0x010824000802017f */
[----:B0-----:R-:W-:Y:S05]  /*11330*/  @!P1 NANOSLEEP.SYNCS 0x989680 ;  /* 0x009896800000995d */ /* 0x001fea0003900000 */
[----:B------:R-:W0:Y:S02]  /*11340*/  @!P1 SYNCS.PHASECHK.TRANS64 P1, [R3+URZ], R0 ;  /* 0x00000000030095a7 */ /* 0x000e24000802007f */
[----:B0-----:R-:W-:Y:S05]  /*11350*/  @!P1 BRA `(.L_x_17) ;  /* 0xfffffffc00f09947 */ /* 0x001fea000383ffff */
[----:B------:R-:W-:Y:S05]  /*11360*/  BRA `(.L_x_16) ;  /* 0xffffff0000087947 */ /* 0x000fea000383ffff */
.L_x_22:
[----:B01----:R-:W-:-:S04]  /*11370*/  IMAD.U32 R4, RZ, RZ, UR4 ;  /* 0x00000004ff047e24 */ /* 0x003fc8000f8e00ff */
[----:B------:R0:W1:Y:S03]  /*11380*/  SYNCS.PHASECHK.TRANS64.TRYWAIT P1, [R4+URZ], R3 ;  /* 0x00000003040075a7 */ /* 0x000066000802017f */
[----:B-1----:R-:W-:Y:S05]  /*11390*/  @!P1 NANOSLEEP.SYNCS 0x989680 ;  /* 0x009896800000995d */ /* 0x002fea0003900000 */
[----:B------:R-:W1:Y:S02]  /*113a0*/  @!P1 SYNCS.PHASECHK.TRANS64 P1, [R4+URZ], R3 ;  /* 0x00000003040095a7 */ /* 0x000e64000802007f */
[----:B-1----:R-:W-:Y:S05]  /*113b0*/  @!P1 BRA `(.L_x_22) ;  /* 0xfffffffc00ec9947 */ /* 0x002fea000383ffff */
[----:B------:R-:W-:Y:S05]  /*113c0*/  BRA `(.L_x_21) ;  /* 0xffffff2000187947 */ /* 0x000fea000383ffff */
.L_x_353:
[----:B------:R-:W-:Y:S01]  /*113d0*/  BSSY B1, `(.L_x_371) ;  /* 0x0000006000017945 */ /* 0x000fe20003800000 */
[----:B------:R-:W-:-:S07]  /*113e0*/  IMAD.MOV.U32 R15, RZ, RZ, -0x1 ;  /* 0xffffffffff0f7424 */ /* 0x000fce00078e00ff */
[----:B------:R-:W-:Y:S05]  /*113f0*/  WARPSYNC.COLLECTIVE R15, `(.L_x_372) ;  /* 0x000000000f0c7348 */ /* 0x000fea0003c00000 */
[----:B------:R-:W-:Y:S02]  /*11400*/  ELECT P6, UR62, PT ;  /* 0x00000000003e782f */ /* 0x000fe400038c0000 */
[----:B------:R-:W-:Y:S01]  /*11410*/  MOV R14, UR62 ;  /* 0x0000003e000e7c02 */ /* 0x000fe20008000f00 */
[----:B------:R-:W-:Y:S10]  /*11420*/  ENDCOLLECTIVE ;  /* 0x000000000000791b */ /* 0x000ff40003800000 */
.L_x_372:
[----:B------:R-:W-:Y:S05]  /*11430*/  BSYNC B1 ;  /* 0x0000000000017941 */ /* 0x000fea0003800000 */
.L_x_371:
[----:B------:R-:W-:Y:S05]  /*11440*/  BRA `(.L_x_373) ;  /* 0xfffffff000407947 */ /* 0x000fea000383ffff */
.L_x_356:
[----:B-1----:R1:W2:Y:S02]  /*11450*/  SYNCS.PHASECHK.TRANS64.TRYWAIT P1, [R13+URZ+0x10], R4 ;  /* 0x000010040d0075a7 */ /* 0x0022a4000802017f */
[----:B--2---:R-:W-:Y:S05]  /*11460*/  @!P1 NANOSLEEP.SYNCS 0x989680 ;  /* 0x009896800000995d */ /* 0x004fea0003900000 */
[----:B------:R-:W2:Y:S02]  /*11470*/  @!P1 SYNCS.PHASECHK.TRANS64 P1, [R13+URZ+0x10], R4 ;  /* 0x000010040d0095a7 */ /* 0x000ea4000802007f */
[----:B--2---:R-:W-:Y:S05]  /*11480*/  @!P1 BRA `(.L_x_356) ;  /* 0xfffffffc00f09947 */ /* 0x004fea000383ffff */
[----:B------:R-:W-:Y:S05]  /*11490*/  BRA `(.L_x_374) ;  /* 0xfffffff000747947 */ /* 0x000fea000383ffff */
.L_x_365:
[----:B------:R-:W-:Y:S01]  /*114a0*/  BSSY B0, `(.L_x_375) ;  /* 0x0000006000007945 */ /* 0x000fe20003800000 */
[----:B------:R-:W-:-:S07]  /*114b0*/  IMAD.MOV.U32 R15, RZ, RZ, -0x1 ;  /* 0xffffffffff0f7424 */ /* 0x000fce00078e00ff */
[----:B------:R-:W-:Y:S05]  /*114c0*/  WARPSYNC.COLLECTIVE R15, `(.L_x_376) ;  /* 0x000000000f0c7348 */ /* 0x000fea0003c00000 */
[----:B------:R-:W-:Y:S02]  /*114d0*/  ELECT P6, UR62, PT ;  /* 0x00000000003e782f */ /* 0x000fe400038c0000 */
[----:B------:R-:W-:Y:S01]  /*114e0*/  MOV R14, UR62 ;  /* 0x0000003e000e7c02 */ /* 0x000fe20008000f00 */
[----:B------:R-:W-:Y:S10]  /*114f0*/  ENDCOLLECTIVE ;  /* 0x000000000000791b */ /* 0x000ff40003800000 */
.L_x_376:
[----:B------:R-:W-:Y:S05]  /*11500*/  BSYNC B0 ;  /* 0x0000000000007941 */ /* 0x000fea0003800000 */
.L_x_375:
[----:B------:R-:W-:Y:S05]  /*11510*/  BRA `(.L_x_377) ;  /* 0xfffffffc00107947 */ /* 0x000fea000383ffff */
.L_x_369:
[----:B0-----:R0:W1:Y:S02]  /*11520*/  SYNCS.PHASECHK.TRANS64.TRYWAIT P0, [R7+URZ], R2 ;  /* 0x00000002070075a7 */ /* 0x001064000800017f */
[----:B-1----:R-:W-:Y:S05]  /*11530*/  @!P0 NANOSLEEP.SYNCS 0x989680 ;  /* 0x009896800000895d */ /* 0x002fea0003900000 */
[----:B------:R-:W1:Y:S02]  /*11540*/  @!P0 SYNCS.PHASECHK.TRANS64 P0, [R7+URZ], R2 ;  /* 0x00000002070085a7 */ /* 0x000e64000800007f */
[----:B-1----:R-:W-:Y:S05]  /*11550*/  @!P0 BRA `(.L_x_369) ;  /* 0xfffffffc00f08947 */ /* 0x002fea000383ffff */
[----:B------:R-:W-:Y:S05]  /*11560*/  BRA `(.L_x_378) ;  /* 0xfffffffc004c7947 */ /* 0x000fea000383ffff */
.L_x_379:
[----:B------:R-:W-:-:S00]  /*11570*/  BRA `(.L_x_379) ;  /* 0xfffffffc00fc7947 */ /* 0x000fc0000383ffff */
[----:B------:R-:W-:-:S00]  /*11580*/  NOP ;  /* 0x0000000000007918 */ /* 0x000fc00000000000 */
[----:B------:R-:W-:-:S00]  /*11590*/  NOP ;  /* 0x0000000000007918 */ /* 0x000fc00000000000 */
[----:B------:R-:W-:-:S00]  /*115a0*/  NOP ;  /* 0x0000000000007918 */ /* 0x000fc00000000000 */
[----:B------:R-:W-:-:S00]  /*115b0*/  NOP ;  /* 0x0000000000007918 */ /* 0x000fc00000000000 */
[----:B------:R-:W-:-:S00]  /*115c0*/  NOP ;  /* 0x0000000000007918 */ /* 0x000fc00000000000 */
[----:B------:R-:W-:-:S00]  /*115d0*/  NOP ;  /* 0x0000000000007918 */ /* 0x000fc00000000000 */
[----:B------:R-:W-:-:S00]  /*115e0*/  NOP ;  /* 0x0000000000007918 */ /* 0x000fc00000000000 */
[----:B------:R-:W-:-:S00]  /*115f0*/  NOP ;  /* 0x0000000000007918 */ /* 0x000fc00000000000 */
.L_x_380:


//--------------------- .nv.global.init           --------------------------
	.section	.nv.global.init,"aw",@progbits
.nv.global.init:
	.type		$str$22,@object
	.size		$str$22,($str$23 - $str$22)
$str$22:
        /*0000*/ 	.byte	0x6b, 0x5f, 0x74, 0x69, 0x6c, 0x65, 0x5f, 0x63, 0x6f, 0x75, 0x6e, 0x74, 0x20, 0x3e, 0x3d, 0x20
        /*0010*/ 	.byte	0x31, 0x00
	.type		$str$23,@object
	.size		$str$23,(__unnamed_1 - $str$23)
$str$23:
        /*0012*/ 	.byte	0x2f, 0x74, 0x6d, 0x70, 0x2f, 0x63, 0x75, 0x74, 0x6c, 0x61, 0x73, 0x73, 0x5f, 0x73, 0x77, 0x65
        /*0022*/ 	.byte	0x65, 0x70, 0x5f, 0x73, 0x72, 0x63, 0x2f, 0x69, 0x6e, 0x63, 0x6c, 0x75, 0x64, 0x65, 0x2f, 0x63
        /*0032*/ 	.byte	0x75, 0x74, 0x6c, 0x61, 0x73, 0x73, 0x2f, 0x67, 0x65, 0x6d, 0x6d, 0x2f, 0x63, 0x6f, 0x6c, 0x6c
        /*0042*/ 	.byte	0x65, 0x63, 0x74, 0x69, 0x76, 0x65, 0x2f, 0x73, 0x6d, 0x39, 0x30, 0x5f, 0x6d, 0x6d, 0x61, 0x5f
        /*0052*/ 	.byte	0x74, 0x6d, 0x61, 0x5f, 0x67, 0x6d, 0x6d, 0x61, 0x5f, 0x73, 0x73, 0x5f, 0x77, 0x61, 0x72, 0x70
        /*0062*/ 	.byte	0x73, 0x70, 0x65, 0x63, 0x69, 0x61, 0x6c, 0x69, 0x7a, 0x65, 0x64, 0x2e, 0x68, 0x70, 0x70, 0x00
	.type		__unnamed_1,@object
	.size		__unnamed_1,(.L_0 - __unnamed_1)
__unnamed_1:
        /*0072*/ 	.byte	0x76, 0x6f, 0x69, 0x64, 0x20, 0x63, 0x75, 0x74, 0x6c, 0x61, 0x73, 0x73, 0x3a, 0x3a, 0x67, 0x65
        /* <DEDUP_REMOVED lines=179> */
        /*0bb2*/ 	.byte	0x65, 0x3a, 0x3a, 0x69, 0x64, 0x65, 0x6e, 0x74, 0x69, 0x74, 0x79, 0x5d, 0x00
.L_0:


//--------------------- .nv.shared._ZN7cutlass13device_kernelINS_4gemm6kernel13GemmUniversalIN4cute5tupleIJiiiiEEENS1_10collective13CollectiveMmaINS1_34MainloopSm90TmaGmmaWarpSpecializedILi2ENS5_IJNS4_1CILi1EEESB_SB_EEENS1_35KernelTmaWarpSpecializedCooperativeEEENS5_IJNSA_ILi256EEENSA_ILi160EEENSA_ILi128EEEEEENS_6half_tENS5_IJlSB_lEEESJ_SK_NS4_8TiledMMAINS4_8MMA_AtomIJNS4_4SM904GMMA25MMA_64x32x16_F32F16F16_SSILNSO_5MajorE0ELSQ_0ELNSO_7ScaleInE1ELSR_1EEEEEENS4_6LayoutINS5_IJNSA_ILi2EEESB_SB_EEENS5_IJSB_NSA_ILi0EEESX_EEEEENS5_IJNS4_10UnderscoreES10_S10_EEEEENS4_13SM90_TMA_LOADENS4_14ComposedLayoutINS4_7SwizzleILi3ELi4ELi3EEENS4_18smem_ptr_flag_bitsILi16EEENSU_INS5_IJNSA_ILi8EEENSA_ILi64EEEEEENS5_IJS1A_SB_EEEEEEEvNS4_8identityES13_S1E_vS1F_EENS_8epilogue10collective6detail29Sm90TmaWarpSpecializedAdapterINS1I_15DefaultEpilogueISJ_SK_SK_NS1H_6thread17LinearCombinationISJ_Li1EffLNS1M_9ScaleType4KindE0ELNS_15FloatRoundStyleE2ESJ_EENS1_15EpilogueDefaultEEEEEvvEEEEvNT_6ParamsE --------------------------
	.section	.nv.shared._ZN7cutlass13device_kernelINS_4gemm6kernel13GemmUniversalIN4cute5tupleIJiiiiEEENS1_10collective13CollectiveMmaINS1_34MainloopSm90TmaGmmaWarpSpecializedILi2ENS5_IJNS4_1CILi1EEESB_SB_EEENS1_35KernelTmaWarpSpecializedCooperativeEEENS5_IJNSA_ILi256EEENSA_ILi160EEENSA_ILi128EEEEEENS_6half_tENS5_IJlSB_lEEESJ_SK_NS4_8TiledMMAINS4_8MMA_AtomIJNS4_4SM904GMMA25MMA_64x32x16_F32F16F16_SSILNSO_5MajorE0ELSQ_0ELNSO_7ScaleInE1ELSR_1EEEEEENS4_6LayoutINS5_IJNSA_ILi2EEESB_SB_EEENS5_IJSB_NSA_ILi0EEESX_EEEEENS5_IJNS4_10UnderscoreES10_S10_EEEEENS4_13SM90_TMA_LOADENS4_14ComposedLayoutINS4_7SwizzleILi3ELi4ELi3EEENS4_18smem_ptr_flag_bitsILi16EEENSU_INS5_IJNSA_ILi8EEENSA_ILi64EEEEEENS5_IJS1A_SB_EEEEEEEvNS4_8identityES13_S1E_vS1F_EENS_8epilogue10collective6detail29Sm90TmaWarpSpecializedAdapterINS1I_15DefaultEpilogueISJ_SK_SK_NS1H_6thread17LinearCombinationISJ_Li1EffLNS1M_9ScaleType4KindE0ELNS_15FloatRoundStyleE2ESJ_EENS1_15EpilogueDefaultEEEEEvvEEEEvNT_6ParamsE,"aw",@nobits
	.sectionflags	@""
	.align	16
	.zero		1024


//--------------------- .nv.shared.reserved.0     --------------------------
	.section	.nv.shared.reserved.0,"aw",@nobits
	.weak		__nv_reservedSMEM_offset_0_alias
	.size		__nv_reservedSMEM_offset_0_alias, 0, 0
	.other		__nv_reservedSMEM_offset_0_alias,@"STO_CUDA_RESERVED_SHARED STV_DEFAULT"
__nv_reservedSMEM_offset_0_alias:
	.zero		0


//--------------------- .nv.global                --------------------------
	.section	.nv.global,"aw",@nobits
.nv.global:
	.type		_ZN40_INTERNAL_8ed5aed5_4_k_cu_8b3b3084_152014cute1_E,@object
	.size		_ZN40_INTERNAL_8ed5aed5_4_k_cu_8b3b3084_152014cute1_E,(_ZN40_INTERNAL_8ed5aed5_4_k_cu_8b3b3084_152014cuda3std3__45__cpo6cbeginE - _ZN40_INTERNAL_8ed5aed5_4_k_cu_8b3b3084_152014cute1_E)
_ZN40_INTERNAL_8ed5aed5_4_k_cu_8b3b3084_152014cute1_E:
	.zero		1
	.type		_ZN40_INTERNAL_8ed5aed5_4_k_cu_8b3b3084_152014cuda3std3__45__cpo6cbeginE,@object
	.size		_ZN40_INTERNAL_8ed5aed5_4_k_cu_8b3b3084_152014cuda3std3__45__cpo6cbeginE,(_ZN40_INTERNAL_8ed5aed5_4_k_cu_8b3b3084_152014cuda3std3__48in_placeE - _ZN40_INTERNAL_8ed5aed5_4_k_cu_8b3b3084_152014cuda3std3__45__cpo6cbeginE)
_ZN40_INTERNAL_8ed5aed5_4_k_cu_8b3b3084_152014cuda3std3__45__cpo6cbeginE:
	.zero		1
	.type		_ZN40_INTERNAL_8ed5aed5_4_k_cu_8b3b3084_152014cuda3std3__48in_placeE,@object
	.size		_ZN40_INTERNAL_8ed5aed5_4_k_cu_8b3b3084_152014cuda3std3__48in_placeE,(_ZN40_INTERNAL_8ed5aed5_4_k_cu_8b3b3084_152014cuda3std6ranges3__45__cpo9iter_moveE - _ZN40_INTERNAL_8ed5aed5_4_k_cu_8b3b3084_152014cuda3std3__48in_placeE)
_ZN40_INTERNAL_8ed5aed5_4_k_cu_8b3b3084_152014cuda3std3__48in_placeE:
	.zero		1
	.type		_ZN40_INTERNAL_8ed5aed5_4_k_cu_8b3b3084_152014cuda3std6ranges3__45__cpo9iter_moveE,@object
	.size		_ZN40_INTERNAL_8ed5aed5_4_k_cu_8b3b3084_152014cuda3std6ranges3__45__cpo9iter_moveE,(_ZN40_INTERNAL_8ed5aed5_4_k_cu_8b3b3084_152014cuda3std3__45__cpo5beginE - _ZN40_INTERNAL_8ed5aed5_4_k_cu_8b3b3084_152014cuda3std6ranges3__45__cpo9iter_moveE)
_ZN40_INTERNAL_8ed5aed5_4_k_cu_8b3b3084_152014cuda3std6ranges3__45__cpo9iter_moveE:
	.zero		1
	.type		_ZN40_INTERNAL_8ed5aed5_4_k_cu_8b3b3084_152014cuda3std3__45__cpo5beginE,@object
	.size		_ZN40_INTERNAL_8ed5aed5_4_k_cu_8b3b3084_152014cuda3std3__45__cpo5beginE,(_ZN40_INTERNAL_8ed5aed5_4_k_cu_8b3b3084_152014cuda3std3__442_GLOBAL__N__8ed5aed5_4_k_cu_8b3b3084_152016ignoreE - _ZN40_INTERNAL_8ed5aed5_4_k_cu_8b3b3084_152014cuda3std3__45__cpo5beginE)
_ZN40_INTERNAL_8ed5aed5_4_k_cu_8b3b3084_152014cuda3std3__45__cpo5beginE:
	.zero		1
	.type		_ZN40_INTERNAL_8ed5aed5_4_k_cu_8b3b3084_152014cuda3std3__442_GLOBAL__N__8ed5aed5_4_k_cu_8b3b3084_152016ignoreE,@object
	.size		_ZN40_INTERNAL_8ed5aed5_4_k_cu_8b3b3084_152014cuda3std3__442_GLOBAL__N__8ed5aed5_4_k_cu_8b3b3084_152016ignoreE,(_ZN40_INTERNAL_8ed5aed5_4_k_cu_8b3b3084_152014cute7productE - _ZN40_INTERNAL_8ed5aed5_4_k_cu_8b3b3084_152014cuda3std3__442_GLOBAL__N__8ed5aed5_4_k_cu_8b3b3084_152016ignoreE)
_ZN40_INTERNAL_8ed5aed5_4_k_cu_8b3b3084_152014cuda3std3__442_GLOBAL__N__8ed5aed5_4_k_cu_8b3b3084_152016ignoreE:
	.zero		1
	.type		_ZN40_INTERNAL_8ed5aed5_4_k_cu_8b3b3084_152014cute7productE,@object
	.size		_ZN40_INTERNAL_8ed5aed5_4_k_cu_8b3b3084_152014cute7productE,(_ZN40_INTERNAL_8ed5aed5_4_k_cu_8b3b3084_152014cuda3std3__45__cpo3endE - _ZN40_INTERNAL_8ed5aed5_4_k_cu_8b3b3084_152014cute7productE)
_ZN40_INTERNAL_8ed5aed5_4_k_cu_8b3b3084_152014cute7productE:
	.zero		1
	.type		_ZN40_INTERNAL_8ed5aed5_4_k_cu_8b3b3084_152014cuda3std3__45__cpo3endE,@object
	.size		_ZN40_INTERNAL_8ed5aed5_4_k_cu_8b3b3084_152014cuda3std3__45__cpo3endE,(_ZN40_INTERNAL_8ed5aed5_4_k_cu_8b3b3084_152014cuda3std3__419piecewise_constructE - _ZN40_INTERNAL_8ed5aed5_4_k_cu_8b3b3084_152014cuda3std3__45__cpo3endE)
_ZN40_INTERNAL_8ed5aed5_4_k_cu_8b3b3084_152014cuda3std3__45__cpo3endE:
	.zero		1
	.type		_ZN40_INTERNAL_8ed5aed5_4_k_cu_8b3b3084_152014cuda3std3__419piecewise_constructE,@object
	.size		_ZN40_INTERNAL_8ed5aed5_4_k_cu_8b3b3084_152014cuda3std3__419piecewise_constructE,(_ZN40_INTERNAL_8ed5aed5_4_k_cu_8b3b3084_152014cuda3std3__45__cpo4cendE - _ZN40_INTERNAL_8ed5aed5_4_k_cu_8b3b3084_152014cuda3std3__419piecewise_constructE)
_ZN40_INTERNAL_8ed5aed5_4_k_cu_8b3b3084_152014cuda3std3__419piecewise_constructE:
	.zero		1
	.type		_ZN40_INTERNAL_8ed5aed5_4_k_cu_8b3b3084_152014cuda3std3__45__cpo4cendE,@object
	.size		_ZN40_INTERNAL_8ed5aed5_4_k_cu_8b3b3084_152014cuda3std3__45__cpo4cendE,(_ZN40_INTERNAL_8ed5aed5_4_k_cu_8b3b3084_152014cuda3std6ranges3__45__cpo4swapE - _ZN40_INTERNAL_8ed5aed5_4_k_cu_8b3b3084_152014cuda3std3__45__cpo4cendE)
_ZN40_INTERNAL_8ed5aed5_4_k_cu_8b3b3084_152014cuda3std3__45__cpo4cendE:
	.zero		1
	.type		_ZN40_INTERNAL_8ed5aed5_4_k_cu_8b3b3084_152014cuda3std6ranges3__45__cpo4swapE,@object
	.size		_ZN40_INTERNAL_8ed5aed5_4_k_cu_8b3b3084_152014cuda3std6ranges3__45__cpo4swapE,(.L_8 - _ZN40_INTERNAL_8ed5aed5_4_k_cu_8b3b3084_152014cuda3std6ranges3__45__cpo4swapE)
_ZN40_INTERNAL_8ed5aed5_4_k_cu_8b3b3084_152014cuda3std6ranges3__45__cpo4swapE:
	.zero		1
.L_8:


//--------------------- .nv.constant0._ZN7cutlass13device_kernelINS_4gemm6kernel13GemmUniversalIN4cute5tupleIJiiiiEEENS1_10collective13CollectiveMmaINS1_34MainloopSm90TmaGmmaWarpSpecializedILi2ENS5_IJNS4_1CILi1EEESB_SB_EEENS1_35KernelTmaWarpSpecializedCooperativeEEENS5_IJNSA_ILi256EEENSA_ILi160EEENSA_ILi128EEEEEENS_6half_tENS5_IJlSB_lEEESJ_SK_NS4_8TiledMMAINS4_8MMA_AtomIJNS4_4SM904GMMA25MMA_64x32x16_F32F16F16_SSILNSO_5MajorE0ELSQ_0ELNSO_7ScaleInE1ELSR_1EEEEEENS4_6LayoutINS5_IJNSA_ILi2EEESB_SB_EEENS5_IJSB_NSA_ILi0EEESX_EEEEENS5_IJNS4_10UnderscoreES10_S10_EEEEENS4_13SM90_TMA_LOADENS4_14ComposedLayoutINS4_7SwizzleILi3ELi4ELi3EEENS4_18smem_ptr_flag_bitsILi16EEENSU_INS5_IJNSA_ILi8EEENSA_ILi64EEEEEENS5_IJS1A_SB_EEEEEEEvNS4_8identityES13_S1E_vS1F_EENS_8epilogue10collective6detail29Sm90TmaWarpSpecializedAdapterINS1I_15DefaultEpilogueISJ_SK_SK_NS1H_6thread17LinearCombinationISJ_Li1EffLNS1M_9ScaleType4KindE0ELNS_15FloatRoundStyleE2ESJ_EENS1_15EpilogueDefaultEEEEEvvEEEEvNT_6ParamsE --------------------------
	.section	.nv.constant0._ZN7cutlass13device_kernelINS_4gemm6kernel13GemmUniversalIN4cute5tupleIJiiiiEEENS1_10collective13CollectiveMmaINS1_34MainloopSm90TmaGmmaWarpSpecializedILi2ENS5_IJNS4_1CILi1EEESB_SB_EEENS1_35KernelTmaWarpSpecializedCooperativeEEENS5_IJNSA_ILi256EEENSA_ILi160EEENSA_ILi128EEEEEENS_6half_tENS5_IJlSB_lEEESJ_SK_NS4_8TiledMMAINS4_8MMA_AtomIJNS4_4SM904GMMA25MMA_64x32x16_F32F16F16_SSILNSO_5MajorE0ELSQ_0ELNSO_7ScaleInE1ELSR_1EEEEEENS4_6LayoutINS5_IJNSA_ILi2EEESB_SB_EEENS5_IJSB_NSA_ILi0EEESX_EEEEENS5_IJNS4_10UnderscoreES10_S10_EEEEENS4_13SM90_TMA_LOADENS4_14ComposedLayoutINS4_7SwizzleILi3ELi4ELi3EEENS4_18smem_ptr_flag_bitsILi16EEENSU_INS5_IJNSA_ILi8EEENSA_ILi64EEEEEENS5_IJS1A_SB_EEEEEEEvNS4_8identityES13_S1E_vS1F_EENS_8epilogue10collective6detail29Sm90TmaWarpSpecializedAdapterINS1I_15DefaultEpilogueISJ_SK_SK_NS1H_6thread17LinearCombinationISJ_Li1EffLNS1M_9ScaleType4KindE0ELNS_15FloatRoundStyleE2ESJ_EENS1_15EpilogueDefaultEEEEEvvEEEEvNT_6ParamsE,"a",@progbits
	.sectionflags	@""
	.align	4
.nv.constant0._ZN7cutlass13device_kernelINS_4gemm6kernel13GemmUniversalIN4cute5tupleIJiiiiEEENS1_10collective13CollectiveMmaINS1_34MainloopSm90TmaGmmaWarpSpecializedILi2ENS5_IJNS4_1CILi1EEESB_SB_EEENS1_35KernelTmaWarpSpecializedCooperativeEEENS5_IJNSA_ILi256EEENSA_ILi160EEENSA_ILi128EEEEEENS_6half_tENS5_IJlSB_lEEESJ_SK_NS4_8TiledMMAINS4_8MMA_AtomIJNS4_4SM904GMMA25MMA_64x32x16_F32F16F16_SSILNSO_5MajorE0ELSQ_0ELNSO_7ScaleInE1ELSR_1EEEEEENS4_6LayoutINS5_IJNSA_ILi2EEESB_SB_EEENS5_IJSB_NSA_ILi0EEESX_EEEEENS5_IJNS4_10UnderscoreES10_S10_EEEEENS4_13SM90_TMA_LOADENS4_14ComposedLayoutINS4_7SwizzleILi3ELi4ELi3EEENS4_18smem_ptr_flag_bitsILi16EEENSU_INS5_IJNSA_ILi8EEENSA_ILi64EEEEEENS5_IJS1A_SB_EEEEEEEvNS4_8identityES13_S1E_vS1F_EENS_8epilogue10collective6detail29Sm90TmaWarpSpecializedAdapterINS1I_15DefaultEpilogueISJ_SK_SK_NS1H_6thread17LinearCombinationISJ_Li1EffLNS1M_9ScaleType4KindE0ELNS_15FloatRoundStyleE2ESJ_EENS1_15EpilogueDefaultEEEEEvvEEEEvNT_6ParamsE:
	.zero		1664


//--------------------- SYMBOLS --------------------------

	.type		.nv.reservedSmem.offset0,@object
	.size		.nv.reservedSmem.offset0,0x4
	.type		__assertfail,@function
